//
// Generated by NVIDIA NVVM Compiler
//
// Compiler Build ID: CL-36424714
// Cuda compilation tools, release 13.0, V13.0.88
// Based on NVVM 20.0.0
//

.version 9.0
.target sm_100
.address_size 64

	// .globl	_Z18BP_queens_root_dfsijiP10queen_rootPyS1_

.visible .entry _Z18BP_queens_root_dfsijiP10queen_rootPyS1_(
	.param .u32 _Z18BP_queens_root_dfsijiP10queen_rootPyS1__param_0,
	.param .u32 _Z18BP_queens_root_dfsijiP10queen_rootPyS1__param_1,
	.param .u32 _Z18BP_queens_root_dfsijiP10queen_rootPyS1__param_2,
	.param .u64 .ptr .align 1 _Z18BP_queens_root_dfsijiP10queen_rootPyS1__param_3,
	.param .u64 .ptr .align 1 _Z18BP_queens_root_dfsijiP10queen_rootPyS1__param_4,
	.param .u64 .ptr .align 1 _Z18BP_queens_root_dfsijiP10queen_rootPyS1__param_5
)
{
	.local .align 4 .b8 	__local_depot0[20];
	.reg .b64 	%SP;
	.reg .b64 	%SPL;
	.reg .pred 	%p<130>;
	.reg .b16 	%rs<266>;
	.reg .b32 	%r<275>;
	.reg .b64 	%rd<124>;

	mov.u64 	%SPL, __local_depot0;
	ld.param.u32 	%r72, [_Z18BP_queens_root_dfsijiP10queen_rootPyS1__param_0];
	ld.param.u32 	%r74, [_Z18BP_queens_root_dfsijiP10queen_rootPyS1__param_1];
	ld.param.u32 	%r73, [_Z18BP_queens_root_dfsijiP10queen_rootPyS1__param_2];
	ld.param.u64 	%rd21, [_Z18BP_queens_root_dfsijiP10queen_rootPyS1__param_3];
	ld.param.u64 	%rd22, [_Z18BP_queens_root_dfsijiP10queen_rootPyS1__param_4];
	ld.param.u64 	%rd23, [_Z18BP_queens_root_dfsijiP10queen_rootPyS1__param_5];
	add.u64 	%rd1, %SPL, 0;
	mov.u32 	%r75, %ctaid.x;
	mov.u32 	%r76, %ntid.x;
	mov.u32 	%r77, %tid.x;
	mad.lo.s32 	%r1, %r75, %r76, %r77;
	setp.ge.u32 	%p1, %r1, %r74;
	@%p1 bra 	$L__BB0_56;
	setp.lt.s32 	%p2, %r72, 1;
	@%p2 bra 	$L__BB0_8;
	setp.eq.s32 	%p3, %r72, 1;
	mov.b64 	%rd115, 0;
	@%p3 bra 	$L__BB0_6;
	and.b32  	%r2, %r72, 2147483646;
	mov.b32 	%r250, 0;
$L__BB0_4:
	.pragma "nounroll";
	cvt.u64.u32 	%rd26, %r250;
	add.s64 	%rd27, %rd1, %rd26;
	mov.b16 	%rs42, 255;
	st.local.v2.u8 	[%rd27], {%rs42, %rs42};
	add.s32 	%r250, %r250, 2;
	setp.ne.s32 	%p4, %r250, %r2;
	@%p4 bra 	$L__BB0_4;
	cvt.u64.u32 	%rd115, %r2;
$L__BB0_6:
	and.b32  	%r79, %r72, 1;
	setp.eq.b32 	%p5, %r79, 1;
	not.pred 	%p6, %p5;
	@%p6 bra 	$L__BB0_8;
	add.s64 	%rd28, %rd1, %rd115;
	mov.b16 	%rs43, 255;
	st.local.u8 	[%rd28], %rs43;
$L__BB0_8:
	cvta.to.global.u64 	%rd29, %rd21;
	mul.wide.s32 	%rd30, %r1, 16;
	add.s64 	%rd4, %rd29, %rd30;
	ld.global.u32 	%r273, [%rd4];
	setp.lt.s32 	%p7, %r73, 1;
	@%p7 bra 	$L__BB0_15;
	add.s64 	%rd5, %rd4, 4;
	setp.eq.s32 	%p8, %r73, 1;
	mov.b64 	%rd116, 0;
	@%p8 bra 	$L__BB0_13;
	and.b32  	%r6, %r73, 2147483646;
	mov.b32 	%r251, 0;
$L__BB0_11:
	.pragma "nounroll";
	cvt.u64.u32 	%rd32, %r251;
	add.s64 	%rd33, %rd5, %rd32;
	ld.global.u8 	%rs44, [%rd33];
	add.s64 	%rd34, %rd1, %rd32;
	ld.global.u8 	%rs45, [%rd33+1];
	st.local.v2.u8 	[%rd34], {%rs44, %rs45};
	add.s32 	%r251, %r251, 2;
	setp.eq.s32 	%p9, %r251, %r6;
	@%p9 bra 	$L__BB0_12;
	bra.uni 	$L__BB0_11;
$L__BB0_12:
	cvt.u64.u32 	%rd116, %r6;
$L__BB0_13:
	and.b32  	%r81, %r73, 1;
	setp.eq.b32 	%p10, %r81, 1;
	not.pred 	%p11, %p10;
	@%p11 bra 	$L__BB0_15;
	add.s64 	%rd35, %rd5, %rd116;
	ld.global.u8 	%rs46, [%rd35];
	add.s64 	%rd36, %rd1, %rd116;
	st.local.u8 	[%rd36], %rs46;
$L__BB0_15:
	mov.b64 	%rd122, 0;
	mov.u32 	%r274, %r73;
	mov.u64 	%rd123, %rd122;
$L__BB0_16:
	mov.u32 	%r10, %r274;
	cvt.s64.s32 	%rd38, %r10;
	add.s64 	%rd10, %rd1, %rd38;
	ld.local.u8 	%rs47, [%rd10];
	add.s16 	%rs265, %rs47, 1;
	st.local.u8 	[%rd10], %rs265;
	cvt.u32.u16 	%r82, %rs265;
	cvt.s32.s8 	%r263, %r82;
	setp.ne.s32 	%p12, %r72, %r263;
	@%p12 bra 	$L__BB0_18;
	mov.b16 	%rs248, 255;
	st.local.u8 	[%rd10], %rs248;
	add.s32 	%r274, %r10, -1;
	ld.local.u8 	%rs265, [%rd10+-1];
	bra.uni 	$L__BB0_53;
$L__BB0_18:
	and.b32  	%r84, %r82, 255;
	shr.u32 	%r85, %r273, %r84;
	and.b32  	%r86, %r85, 1;
	setp.eq.b32 	%p13, %r86, 1;
	mov.u32 	%r274, %r10;
	@%p13 bra 	$L__BB0_54;
	setp.lt.s32 	%p14, %r10, 1;
	mov.b16 	%rs264, 1;
	@%p14 bra 	$L__BB0_33;
	and.b32  	%r13, %r10, 15;
	setp.lt.u32 	%p15, %r10, 16;
	mov.b16 	%rs264, 1;
	mov.b32 	%r256, 0;
	@%p15 bra 	$L__BB0_23;
	add.s64 	%rd119, %rd1, 8;
	and.b32  	%r256, %r10, 2147483632;
	neg.s32 	%r254, %r256;
	mov.b16 	%rs264, 1;
$L__BB0_22:
	.pragma "nounroll";
	ld.local.u32 	%r88, [%rd119+-8];
	bfe.u32 	%r90, %r88, 0, 8;
	cvt.u16.u32 	%rs52, %r90;
	and.b16  	%rs53, %rs52, 255;
	bfe.u32 	%r91, %r88, 8, 8;
	cvt.u16.u32 	%rs54, %r91;
	and.b16  	%rs55, %rs54, 255;
	bfe.u32 	%r92, %r88, 16, 8;
	cvt.u16.u32 	%rs56, %r92;
	and.b16  	%rs57, %rs56, 255;
	bfe.u32 	%r93, %r88, 24, 8;
	cvt.u16.u32 	%rs58, %r93;
	and.b16  	%rs59, %rs58, 255;
	and.b16  	%rs60, %rs265, 255;
	setp.eq.s16 	%p16, %rs53, %rs60;
	setp.eq.s16 	%p17, %rs55, %rs60;
	setp.eq.s16 	%p18, %rs57, %rs60;
	setp.eq.s16 	%p19, %rs59, %rs60;
	ld.local.u32 	%r94, [%rd119+-4];
	bfe.u32 	%r96, %r94, 0, 8;
	cvt.u16.u32 	%rs61, %r96;
	and.b16  	%rs62, %rs61, 255;
	bfe.u32 	%r97, %r94, 8, 8;
	cvt.u16.u32 	%rs63, %r97;
	and.b16  	%rs64, %rs63, 255;
	bfe.u32 	%r98, %r94, 16, 8;
	cvt.u16.u32 	%rs65, %r98;
	and.b16  	%rs66, %rs65, 255;
	bfe.u32 	%r99, %r94, 24, 8;
	cvt.u16.u32 	%rs67, %r99;
	and.b16  	%rs68, %rs67, 255;
	setp.eq.s16 	%p20, %rs62, %rs60;
	setp.eq.s16 	%p21, %rs64, %rs60;
	setp.eq.s16 	%p22, %rs66, %rs60;
	setp.eq.s16 	%p23, %rs68, %rs60;
	ld.local.u32 	%r100, [%rd119];
	bfe.u32 	%r102, %r100, 0, 8;
	cvt.u16.u32 	%rs69, %r102;
	and.b16  	%rs70, %rs69, 255;
	bfe.u32 	%r103, %r100, 8, 8;
	cvt.u16.u32 	%rs71, %r103;
	and.b16  	%rs72, %rs71, 255;
	bfe.u32 	%r104, %r100, 16, 8;
	cvt.u16.u32 	%rs73, %r104;
	and.b16  	%rs74, %rs73, 255;
	bfe.u32 	%r105, %r100, 24, 8;
	cvt.u16.u32 	%rs75, %r105;
	and.b16  	%rs76, %rs75, 255;
	setp.eq.s16 	%p24, %rs70, %rs60;
	setp.eq.s16 	%p25, %rs72, %rs60;
	setp.eq.s16 	%p26, %rs74, %rs60;
	setp.eq.s16 	%p27, %rs76, %rs60;
	ld.local.u32 	%r106, [%rd119+4];
	bfe.u32 	%r108, %r106, 0, 8;
	cvt.u16.u32 	%rs77, %r108;
	and.b16  	%rs78, %rs77, 255;
	bfe.u32 	%r109, %r106, 8, 8;
	cvt.u16.u32 	%rs79, %r109;
	and.b16  	%rs80, %rs79, 255;
	bfe.u32 	%r110, %r106, 16, 8;
	cvt.u16.u32 	%rs81, %r110;
	and.b16  	%rs82, %rs81, 255;
	bfe.u32 	%r111, %r106, 24, 8;
	cvt.u16.u32 	%rs83, %r111;
	and.b16  	%rs84, %rs83, 255;
	setp.eq.s16 	%p28, %rs78, %rs60;
	setp.eq.s16 	%p29, %rs80, %rs60;
	setp.eq.s16 	%p30, %rs82, %rs60;
	setp.eq.s16 	%p31, %rs84, %rs60;
	selp.b16 	%rs85, 0, %rs264, %p16;
	selp.b16 	%rs86, 0, %rs85, %p17;
	selp.b16 	%rs87, 0, %rs86, %p18;
	selp.b16 	%rs88, 0, %rs87, %p19;
	selp.b16 	%rs89, 0, %rs88, %p20;
	selp.b16 	%rs90, 0, %rs89, %p21;
	selp.b16 	%rs91, 0, %rs90, %p22;
	selp.b16 	%rs92, 0, %rs91, %p23;
	selp.b16 	%rs93, 0, %rs92, %p24;
	selp.b16 	%rs94, 0, %rs93, %p25;
	selp.b16 	%rs95, 0, %rs94, %p26;
	selp.b16 	%rs96, 0, %rs95, %p27;
	selp.b16 	%rs97, 0, %rs96, %p28;
	selp.b16 	%rs98, 0, %rs97, %p29;
	selp.b16 	%rs99, 0, %rs98, %p30;
	selp.b16 	%rs264, 0, %rs99, %p31;
	add.s32 	%r254, %r254, 16;
	add.s64 	%rd119, %rd119, 16;
	setp.ne.s32 	%p32, %r254, 0;
	@%p32 bra 	$L__BB0_22;
$L__BB0_23:
	setp.eq.s32 	%p33, %r13, 0;
	@%p33 bra 	$L__BB0_33;
	and.b32  	%r19, %r10, 7;
	setp.lt.u32 	%p34, %r13, 8;
	@%p34 bra 	$L__BB0_26;
	cvt.u64.u32 	%rd39, %r256;
	add.s64 	%rd40, %rd1, %rd39;
	ld.local.u8 	%rs101, [%rd40];
	and.b16  	%rs104, %rs265, 255;
	setp.eq.s16 	%p35, %rs101, %rs104;
	ld.local.u8 	%rs105, [%rd40+1];
	setp.eq.s16 	%p36, %rs105, %rs104;
	ld.local.u8 	%rs108, [%rd40+2];
	setp.eq.s16 	%p37, %rs108, %rs104;
	ld.local.u8 	%rs111, [%rd40+3];
	setp.eq.s16 	%p38, %rs111, %rs104;
	ld.local.u8 	%rs114, [%rd40+4];
	setp.eq.s16 	%p39, %rs114, %rs104;
	ld.local.u8 	%rs117, [%rd40+5];
	setp.eq.s16 	%p40, %rs117, %rs104;
	ld.local.u8 	%rs120, [%rd40+6];
	setp.eq.s16 	%p41, %rs120, %rs104;
	ld.local.u8 	%rs123, [%rd40+7];
	setp.eq.s16 	%p42, %rs123, %rs104;
	selp.b16 	%rs124, 0, %rs264, %p35;
	selp.b16 	%rs125, 0, %rs124, %p36;
	selp.b16 	%rs126, 0, %rs125, %p37;
	selp.b16 	%rs127, 0, %rs126, %p38;
	selp.b16 	%rs128, 0, %rs127, %p39;
	selp.b16 	%rs129, 0, %rs128, %p40;
	selp.b16 	%rs130, 0, %rs129, %p41;
	selp.b16 	%rs264, 0, %rs130, %p42;
	add.s32 	%r256, %r256, 8;
$L__BB0_26:
	setp.eq.s32 	%p43, %r19, 0;
	@%p43 bra 	$L__BB0_33;
	and.b32  	%r22, %r10, 3;
	setp.lt.u32 	%p44, %r19, 4;
	@%p44 bra 	$L__BB0_29;
	cvt.u64.u32 	%rd41, %r256;
	add.s64 	%rd42, %rd1, %rd41;
	ld.local.u8 	%rs132, [%rd42];
	and.b16  	%rs135, %rs265, 255;
	setp.eq.s16 	%p45, %rs132, %rs135;
	ld.local.u8 	%rs136, [%rd42+1];
	setp.eq.s16 	%p46, %rs136, %rs135;
	ld.local.u8 	%rs139, [%rd42+2];
	setp.eq.s16 	%p47, %rs139, %rs135;
	ld.local.u8 	%rs142, [%rd42+3];
	setp.eq.s16 	%p48, %rs142, %rs135;
	selp.b16 	%rs143, 0, %rs264, %p45;
	selp.b16 	%rs144, 0, %rs143, %p46;
	selp.b16 	%rs145, 0, %rs144, %p47;
	selp.b16 	%rs264, 0, %rs145, %p48;
	add.s32 	%r256, %r256, 4;
$L__BB0_29:
	setp.eq.s32 	%p49, %r22, 0;
	@%p49 bra 	$L__BB0_33;
	cvt.u64.u32 	%rd43, %r256;
	add.s64 	%rd14, %rd1, %rd43;
	ld.local.u8 	%rs146, [%rd14];
	and.b16  	%rs147, %rs265, 255;
	setp.eq.s16 	%p50, %rs146, %rs147;
	selp.b16 	%rs264, 0, %rs264, %p50;
	setp.eq.s32 	%p51, %r22, 1;
	@%p51 bra 	$L__BB0_33;
	ld.local.u8 	%rs148, [%rd14+1];
	setp.eq.s16 	%p52, %rs148, %rs147;
	selp.b16 	%rs264, 0, %rs264, %p52;
	setp.eq.s32 	%p53, %r22, 2;
	@%p53 bra 	$L__BB0_33;
	ld.local.u8 	%rs150, [%rd14+2];
	setp.eq.s16 	%p54, %rs150, %rs147;
	selp.b16 	%rs264, 0, %rs264, %p54;
$L__BB0_33:
	setp.lt.s32 	%p55, %r10, 1;
	@%p55 bra 	$L__BB0_50;
	and.b32  	%r25, %r10, 15;
	setp.lt.u32 	%p56, %r10, 16;
	mov.u32 	%r262, %r10;
	mov.u32 	%r264, %r263;
	mov.u16 	%rs258, %rs264;
	@%p56 bra 	$L__BB0_37;
	and.b32  	%r26, %r10, 2147483632;
	mov.b32 	%r261, 0;
	mov.u32 	%r262, %r10;
	mov.u32 	%r264, %r263;
	mov.u16 	%rs258, %rs264;
$L__BB0_36:
	.pragma "nounroll";
	add.s32 	%r113, %r262, -1;
	add.s32 	%r114, %r264, -1;
	cvt.u64.u32 	%rd44, %r113;
	add.s64 	%rd45, %rd1, %rd44;
	ld.local.u8 	%rs153, [%rd45];
	cvt.u32.u16 	%r115, %rs153;
	cvt.s32.s8 	%r116, %r115;
	setp.eq.s32 	%p57, %r114, %r116;
	add.s32 	%r117, %r263, 1;
	setp.eq.s32 	%p58, %r117, %r116;
	add.s32 	%r118, %r262, -2;
	add.s32 	%r119, %r264, -2;
	cvt.u64.u32 	%rd46, %r118;
	add.s64 	%rd47, %rd1, %rd46;
	ld.local.u8 	%rs155, [%rd47];
	cvt.u32.u16 	%r120, %rs155;
	cvt.s32.s8 	%r121, %r120;
	setp.eq.s32 	%p59, %r119, %r121;
	add.s32 	%r122, %r263, 2;
	setp.eq.s32 	%p60, %r122, %r121;
	add.s32 	%r123, %r262, -3;
	add.s32 	%r124, %r264, -3;
	cvt.u64.u32 	%rd48, %r123;
	add.s64 	%rd49, %rd1, %rd48;
	ld.local.u8 	%rs157, [%rd49];
	cvt.u32.u16 	%r125, %rs157;
	cvt.s32.s8 	%r126, %r125;
	setp.eq.s32 	%p61, %r124, %r126;
	add.s32 	%r127, %r263, 3;
	setp.eq.s32 	%p62, %r127, %r126;
	add.s32 	%r128, %r262, -4;
	add.s32 	%r129, %r264, -4;
	cvt.u64.u32 	%rd50, %r128;
	add.s64 	%rd51, %rd1, %rd50;
	ld.local.u8 	%rs159, [%rd51];
	cvt.u32.u16 	%r130, %rs159;
	cvt.s32.s8 	%r131, %r130;
	setp.eq.s32 	%p63, %r129, %r131;
	add.s32 	%r132, %r263, 4;
	setp.eq.s32 	%p64, %r132, %r131;
	add.s32 	%r133, %r262, -5;
	add.s32 	%r134, %r264, -5;
	cvt.u64.u32 	%rd52, %r133;
	add.s64 	%rd53, %rd1, %rd52;
	ld.local.u8 	%rs161, [%rd53];
	cvt.u32.u16 	%r135, %rs161;
	cvt.s32.s8 	%r136, %r135;
	setp.eq.s32 	%p65, %r134, %r136;
	add.s32 	%r137, %r263, 5;
	setp.eq.s32 	%p66, %r137, %r136;
	add.s32 	%r138, %r262, -6;
	add.s32 	%r139, %r264, -6;
	cvt.u64.u32 	%rd54, %r138;
	add.s64 	%rd55, %rd1, %rd54;
	ld.local.u8 	%rs163, [%rd55];
	cvt.u32.u16 	%r140, %rs163;
	cvt.s32.s8 	%r141, %r140;
	setp.eq.s32 	%p67, %r139, %r141;
	add.s32 	%r142, %r263, 6;
	setp.eq.s32 	%p68, %r142, %r141;
	add.s32 	%r143, %r262, -7;
	add.s32 	%r144, %r264, -7;
	cvt.u64.u32 	%rd56, %r143;
	add.s64 	%rd57, %rd1, %rd56;
	ld.local.u8 	%rs165, [%rd57];
	cvt.u32.u16 	%r145, %rs165;
	cvt.s32.s8 	%r146, %r145;
	setp.eq.s32 	%p69, %r144, %r146;
	add.s32 	%r147, %r263, 7;
	setp.eq.s32 	%p70, %r147, %r146;
	add.s32 	%r148, %r262, -8;
	add.s32 	%r149, %r264, -8;
	cvt.u64.u32 	%rd58, %r148;
	add.s64 	%rd59, %rd1, %rd58;
	ld.local.u8 	%rs167, [%rd59];
	cvt.u32.u16 	%r150, %rs167;
	cvt.s32.s8 	%r151, %r150;
	setp.eq.s32 	%p71, %r149, %r151;
	add.s32 	%r152, %r263, 8;
	setp.eq.s32 	%p72, %r152, %r151;
	add.s32 	%r153, %r262, -9;
	add.s32 	%r154, %r264, -9;
	cvt.u64.u32 	%rd60, %r153;
	add.s64 	%rd61, %rd1, %rd60;
	ld.local.u8 	%rs169, [%rd61];
	cvt.u32.u16 	%r155, %rs169;
	cvt.s32.s8 	%r156, %r155;
	setp.eq.s32 	%p73, %r154, %r156;
	add.s32 	%r157, %r263, 9;
	setp.eq.s32 	%p74, %r157, %r156;
	add.s32 	%r158, %r262, -10;
	add.s32 	%r159, %r264, -10;
	cvt.u64.u32 	%rd62, %r158;
	add.s64 	%rd63, %rd1, %rd62;
	ld.local.u8 	%rs171, [%rd63];
	cvt.u32.u16 	%r160, %rs171;
	cvt.s32.s8 	%r161, %r160;
	setp.eq.s32 	%p75, %r159, %r161;
	add.s32 	%r162, %r263, 10;
	setp.eq.s32 	%p76, %r162, %r161;
	add.s32 	%r163, %r262, -11;
	add.s32 	%r164, %r264, -11;
	cvt.u64.u32 	%rd64, %r163;
	add.s64 	%rd65, %rd1, %rd64;
	ld.local.u8 	%rs173, [%rd65];
	cvt.u32.u16 	%r165, %rs173;
	cvt.s32.s8 	%r166, %r165;
	setp.eq.s32 	%p77, %r164, %r166;
	add.s32 	%r167, %r263, 11;
	setp.eq.s32 	%p78, %r167, %r166;
	add.s32 	%r168, %r262, -12;
	add.s32 	%r169, %r264, -12;
	cvt.u64.u32 	%rd66, %r168;
	add.s64 	%rd67, %rd1, %rd66;
	ld.local.u8 	%rs175, [%rd67];
	cvt.u32.u16 	%r170, %rs175;
	cvt.s32.s8 	%r171, %r170;
	setp.eq.s32 	%p79, %r169, %r171;
	add.s32 	%r172, %r263, 12;
	setp.eq.s32 	%p80, %r172, %r171;
	add.s32 	%r173, %r262, -13;
	add.s32 	%r174, %r264, -13;
	cvt.u64.u32 	%rd68, %r173;
	add.s64 	%rd69, %rd1, %rd68;
	ld.local.u8 	%rs177, [%rd69];
	cvt.u32.u16 	%r175, %rs177;
	cvt.s32.s8 	%r176, %r175;
	setp.eq.s32 	%p81, %r174, %r176;
	add.s32 	%r177, %r263, 13;
	setp.eq.s32 	%p82, %r177, %r176;
	add.s32 	%r178, %r262, -14;
	add.s32 	%r179, %r264, -14;
	cvt.u64.u32 	%rd70, %r178;
	add.s64 	%rd71, %rd1, %rd70;
	ld.local.u8 	%rs179, [%rd71];
	cvt.u32.u16 	%r180, %rs179;
	cvt.s32.s8 	%r181, %r180;
	setp.eq.s32 	%p83, %r179, %r181;
	add.s32 	%r182, %r263, 14;
	setp.eq.s32 	%p84, %r182, %r181;
	add.s32 	%r183, %r262, -15;
	add.s32 	%r184, %r264, -15;
	cvt.u64.u32 	%rd72, %r183;
	add.s64 	%rd73, %rd1, %rd72;
	ld.local.u8 	%rs181, [%rd73];
	cvt.u32.u16 	%r185, %rs181;
	cvt.s32.s8 	%r186, %r185;
	setp.eq.s32 	%p85, %r184, %r186;
	add.s32 	%r187, %r263, 15;
	setp.eq.s32 	%p86, %r187, %r186;
	add.s32 	%r262, %r262, -16;
	add.s32 	%r264, %r264, -16;
	add.s32 	%r263, %r263, 16;
	cvt.u64.u32 	%rd74, %r262;
	add.s64 	%rd75, %rd1, %rd74;
	ld.local.u8 	%rs183, [%rd75];
	cvt.u32.u16 	%r188, %rs183;
	cvt.s32.s8 	%r189, %r188;
	setp.eq.s32 	%p87, %r264, %r189;
	setp.eq.s32 	%p88, %r263, %r189;
	selp.b16 	%rs185, 0, %rs258, %p58;
	selp.b16 	%rs186, 0, %rs185, %p57;
	selp.b16 	%rs187, 0, %rs186, %p60;
	selp.b16 	%rs188, 0, %rs187, %p59;
	selp.b16 	%rs189, 0, %rs188, %p62;
	selp.b16 	%rs190, 0, %rs189, %p61;
	selp.b16 	%rs191, 0, %rs190, %p64;
	selp.b16 	%rs192, 0, %rs191, %p63;
	selp.b16 	%rs193, 0, %rs192, %p66;
	selp.b16 	%rs194, 0, %rs193, %p65;
	selp.b16 	%rs195, 0, %rs194, %p68;
	selp.b16 	%rs196, 0, %rs195, %p67;
	selp.b16 	%rs197, 0, %rs196, %p70;
	selp.b16 	%rs198, 0, %rs197, %p69;
	selp.b16 	%rs199, 0, %rs198, %p72;
	selp.b16 	%rs200, 0, %rs199, %p71;
	selp.b16 	%rs201, 0, %rs200, %p74;
	selp.b16 	%rs202, 0, %rs201, %p73;
	selp.b16 	%rs203, 0, %rs202, %p76;
	selp.b16 	%rs204, 0, %rs203, %p75;
	selp.b16 	%rs205, 0, %rs204, %p78;
	selp.b16 	%rs206, 0, %rs205, %p77;
	selp.b16 	%rs207, 0, %rs206, %p80;
	selp.b16 	%rs208, 0, %rs207, %p79;
	selp.b16 	%rs209, 0, %rs208, %p82;
	selp.b16 	%rs210, 0, %rs209, %p81;
	selp.b16 	%rs211, 0, %rs210, %p84;
	selp.b16 	%rs212, 0, %rs211, %p83;
	selp.b16 	%rs213, 0, %rs212, %p86;
	selp.b16 	%rs214, 0, %rs213, %p85;
	selp.b16 	%rs215, 0, %rs214, %p88;
	selp.b16 	%rs258, 0, %rs215, %p87;
	add.s32 	%r261, %r261, 16;
	setp.ne.s32 	%p89, %r261, %r26;
	@%p89 bra 	$L__BB0_36;
$L__BB0_37:
	setp.eq.s32 	%p90, %r25, 0;
	mov.u16 	%rs264, %rs258;
	@%p90 bra 	$L__BB0_50;
	and.b32  	%r38, %r10, 7;
	setp.lt.u32 	%p91, %r25, 8;
	mov.u32 	%r266, %r263;
	mov.u16 	%rs261, %rs258;
	@%p91 bra 	$L__BB0_41;
	add.s32 	%r190, %r262, -1;
	add.s32 	%r39, %r264, -1;
	cvt.u64.u32 	%rd76, %r190;
	add.s64 	%rd77, %rd1, %rd76;
	ld.local.u8 	%rs21, [%rd77];
	add.s32 	%r191, %r262, -2;
	add.s32 	%r40, %r264, -2;
	cvt.u64.u32 	%rd78, %r191;
	add.s64 	%rd79, %rd1, %rd78;
	ld.local.u8 	%rs22, [%rd79];
	add.s32 	%r192, %r262, -3;
	add.s32 	%r41, %r264, -3;
	cvt.u64.u32 	%rd80, %r192;
	add.s64 	%rd81, %rd1, %rd80;
	ld.local.u8 	%rs23, [%rd81];
	add.s32 	%r193, %r262, -4;
	add.s32 	%r42, %r264, -4;
	cvt.u64.u32 	%rd82, %r193;
	add.s64 	%rd83, %rd1, %rd82;
	ld.local.u8 	%rs24, [%rd83];
	add.s32 	%r194, %r262, -5;
	add.s32 	%r43, %r264, -5;
	cvt.u64.u32 	%rd84, %r194;
	add.s64 	%rd85, %rd1, %rd84;
	ld.local.u8 	%rs25, [%rd85];
	add.s32 	%r195, %r262, -6;
	add.s32 	%r44, %r264, -6;
	cvt.u64.u32 	%rd86, %r195;
	add.s64 	%rd87, %rd1, %rd86;
	ld.local.u8 	%rs26, [%rd87];
	add.s32 	%r196, %r262, -7;
	add.s32 	%r45, %r264, -7;
	cvt.u64.u32 	%rd88, %r196;
	add.s64 	%rd89, %rd1, %rd88;
	ld.local.u8 	%rs27, [%rd89];
	add.s32 	%r262, %r262, -8;
	add.s32 	%r264, %r264, -8;
	add.s32 	%r266, %r263, 8;
	cvt.u64.u32 	%rd90, %r262;
	add.s64 	%rd91, %rd1, %rd90;
	ld.local.s8 	%r49, [%rd91];
	setp.eq.s32 	%p92, %r264, %r49;
	mov.b16 	%rs264, 0;
	mov.u16 	%rs261, %rs264;
	@%p92 bra 	$L__BB0_41;
	cvt.u32.u16 	%r197, %rs21;
	cvt.s32.s8 	%r198, %r197;
	cvt.u32.u16 	%r199, %rs22;
	cvt.s32.s8 	%r200, %r199;
	cvt.u32.u16 	%r201, %rs23;
	cvt.s32.s8 	%r202, %r201;
	cvt.u32.u16 	%r203, %rs24;
	cvt.s32.s8 	%r204, %r203;
	cvt.u32.u16 	%r205, %rs25;
	cvt.s32.s8 	%r206, %r205;
	cvt.u32.u16 	%r207, %rs26;
	cvt.s32.s8 	%r208, %r207;
	cvt.u32.u16 	%r209, %rs27;
	cvt.s32.s8 	%r210, %r209;
	add.s32 	%r211, %r263, 7;
	setp.eq.s32 	%p93, %r211, %r210;
	setp.eq.s32 	%p94, %r45, %r210;
	add.s32 	%r212, %r263, 6;
	setp.eq.s32 	%p95, %r212, %r208;
	setp.eq.s32 	%p96, %r44, %r208;
	add.s32 	%r213, %r263, 5;
	setp.eq.s32 	%p97, %r213, %r206;
	setp.eq.s32 	%p98, %r43, %r206;
	add.s32 	%r214, %r263, 4;
	setp.eq.s32 	%p99, %r214, %r204;
	setp.eq.s32 	%p100, %r42, %r204;
	add.s32 	%r215, %r263, 3;
	setp.eq.s32 	%p101, %r215, %r202;
	setp.eq.s32 	%p102, %r41, %r202;
	add.s32 	%r216, %r263, 2;
	setp.eq.s32 	%p103, %r216, %r200;
	setp.eq.s32 	%p104, %r40, %r200;
	add.s32 	%r217, %r263, 1;
	setp.eq.s32 	%p105, %r217, %r198;
	setp.eq.s32 	%p106, %r39, %r198;
	setp.eq.s32 	%p107, %r266, %r49;
	selp.b16 	%rs218, 0, %rs258, %p105;
	selp.b16 	%rs219, 0, %rs218, %p106;
	selp.b16 	%rs220, 0, %rs219, %p103;
	selp.b16 	%rs221, 0, %rs220, %p104;
	selp.b16 	%rs222, 0, %rs221, %p101;
	selp.b16 	%rs223, 0, %rs222, %p102;
	selp.b16 	%rs224, 0, %rs223, %p99;
	selp.b16 	%rs225, 0, %rs224, %p100;
	selp.b16 	%rs226, 0, %rs225, %p97;
	selp.b16 	%rs227, 0, %rs226, %p98;
	selp.b16 	%rs228, 0, %rs227, %p95;
	selp.b16 	%rs229, 0, %rs228, %p96;
	selp.b16 	%rs230, 0, %rs229, %p93;
	selp.b16 	%rs231, 0, %rs230, %p94;
	selp.b16 	%rs264, 0, %rs231, %p107;
	mov.u16 	%rs261, %rs264;
$L__BB0_41:
	setp.eq.s32 	%p108, %r38, 0;
	@%p108 bra 	$L__BB0_50;
	and.b32  	%r53, %r10, 3;
	setp.lt.u32 	%p109, %r38, 4;
	mov.u32 	%r269, %r266;
	mov.u16 	%rs264, %rs261;
	@%p109 bra 	$L__BB0_45;
	add.s32 	%r218, %r262, -1;
	add.s32 	%r54, %r264, -1;
	cvt.u64.u32 	%rd92, %r218;
	add.s64 	%rd93, %rd1, %rd92;
	ld.local.u8 	%rs31, [%rd93];
	add.s32 	%r219, %r262, -2;
	add.s32 	%r55, %r264, -2;
	cvt.u64.u32 	%rd94, %r219;
	add.s64 	%rd95, %rd1, %rd94;
	ld.local.u8 	%rs32, [%rd95];
	add.s32 	%r220, %r262, -3;
	add.s32 	%r56, %r264, -3;
	cvt.u64.u32 	%rd96, %r220;
	add.s64 	%rd97, %rd1, %rd96;
	ld.local.u8 	%rs33, [%rd97];
	add.s32 	%r262, %r262, -4;
	add.s32 	%r264, %r264, -4;
	add.s32 	%r269, %r266, 4;
	cvt.u64.u32 	%rd98, %r262;
	add.s64 	%rd99, %rd1, %rd98;
	ld.local.s8 	%r60, [%rd99];
	setp.eq.s32 	%p110, %r264, %r60;
	mov.b16 	%rs264, 0;
	@%p110 bra 	$L__BB0_45;
	cvt.u32.u16 	%r221, %rs31;
	cvt.s32.s8 	%r222, %r221;
	cvt.u32.u16 	%r223, %rs32;
	cvt.s32.s8 	%r224, %r223;
	cvt.u32.u16 	%r225, %rs33;
	cvt.s32.s8 	%r226, %r225;
	add.s32 	%r227, %r266, 3;
	setp.eq.s32 	%p111, %r227, %r226;
	setp.eq.s32 	%p112, %r56, %r226;
	add.s32 	%r228, %r266, 2;
	setp.eq.s32 	%p113, %r228, %r224;
	setp.eq.s32 	%p114, %r55, %r224;
	add.s32 	%r229, %r266, 1;
	setp.eq.s32 	%p115, %r229, %r222;
	setp.eq.s32 	%p116, %r54, %r222;
	setp.eq.s32 	%p117, %r269, %r60;
	selp.b16 	%rs234, 0, %rs261, %p115;
	selp.b16 	%rs235, 0, %rs234, %p116;
	selp.b16 	%rs236, 0, %rs235, %p113;
	selp.b16 	%rs237, 0, %rs236, %p114;
	selp.b16 	%rs238, 0, %rs237, %p111;
	selp.b16 	%rs239, 0, %rs238, %p112;
	selp.b16 	%rs264, 0, %rs239, %p117;
$L__BB0_45:
	setp.eq.s32 	%p118, %r53, 0;
	@%p118 bra 	$L__BB0_50;
	add.s32 	%r230, %r262, -1;
	add.s32 	%r231, %r264, -1;
	cvt.u64.u32 	%rd100, %r230;
	add.s64 	%rd101, %rd1, %rd100;
	ld.local.u8 	%rs240, [%rd101];
	cvt.u32.u16 	%r232, %rs240;
	cvt.s32.s8 	%r233, %r232;
	setp.eq.s32 	%p119, %r231, %r233;
	add.s32 	%r234, %r269, 1;
	setp.eq.s32 	%p120, %r234, %r233;
	selp.b16 	%rs242, 0, %rs264, %p120;
	selp.b16 	%rs264, 0, %rs242, %p119;
	setp.eq.s32 	%p121, %r53, 1;
	@%p121 bra 	$L__BB0_50;
	add.s32 	%r235, %r262, -2;
	add.s32 	%r236, %r264, -2;
	cvt.u64.u32 	%rd102, %r235;
	add.s64 	%rd103, %rd1, %rd102;
	ld.local.u8 	%rs243, [%rd103];
	cvt.u32.u16 	%r237, %rs243;
	cvt.s32.s8 	%r238, %r237;
	setp.eq.s32 	%p122, %r236, %r238;
	add.s32 	%r239, %r269, 2;
	setp.eq.s32 	%p123, %r239, %r238;
	selp.b16 	%rs245, 0, %rs264, %p123;
	selp.b16 	%rs38, 0, %rs245, %p122;
	setp.eq.s32 	%p124, %r53, 2;
	mov.u16 	%rs264, %rs38;
	@%p124 bra 	$L__BB0_50;
	add.s32 	%r240, %r262, -3;
	add.s32 	%r241, %r264, -3;
	cvt.u64.u32 	%rd104, %r240;
	add.s64 	%rd105, %rd1, %rd104;
	ld.local.s8 	%r64, [%rd105];
	setp.eq.s32 	%p125, %r241, %r64;
	mov.b16 	%rs264, 0;
	@%p125 bra 	$L__BB0_50;
	add.s32 	%r242, %r269, 3;
	setp.eq.s32 	%p126, %r242, %r64;
	selp.b16 	%rs264, 0, %rs38, %p126;
$L__BB0_50:
	and.b16  	%rs247, %rs264, 255;
	setp.eq.s16 	%p127, %rs247, 0;
	mov.u32 	%r274, %r10;
	@%p127 bra 	$L__BB0_54;
	add.s64 	%rd123, %rd123, 1;
	cvt.u32.u16 	%r243, %rs265;
	cvt.s32.s8 	%r244, %r243;
	mov.b64 	%rd106, 1;
	shl.b64 	%rd107, %rd106, %r244;
	cvt.u32.u64 	%r245, %rd107;
	or.b32  	%r273, %r273, %r245;
	add.s32 	%r274, %r10, 1;
	setp.ne.s32 	%p128, %r274, %r72;
	@%p128 bra 	$L__BB0_54;
	add.s64 	%rd122, %rd122, 1;
	mov.u32 	%r274, %r10;
$L__BB0_53:
	cvt.u32.u16 	%r246, %rs265;
	cvt.s32.s8 	%r247, %r246;
	mov.b64 	%rd108, 1;
	shl.b64 	%rd109, %rd108, %r247;
	cvt.u32.u64 	%r248, %rd109;
	not.b32 	%r249, %r248;
	and.b32  	%r273, %r273, %r249;
$L__BB0_54:
	setp.ge.s32 	%p129, %r274, %r73;
	@%p129 bra 	$L__BB0_16;
	cvta.to.global.u64 	%rd110, %rd23;
	mul.wide.s32 	%rd111, %r1, 8;
	add.s64 	%rd112, %rd110, %rd111;
	st.global.u64 	[%rd112], %rd122;
	cvta.to.global.u64 	%rd113, %rd22;
	add.s64 	%rd114, %rd113, %rd111;
	st.global.u64 	[%rd114], %rd123;
$L__BB0_56:
	ret;

}


// ===== COMPILED SASS (sm_100) =====

	.target	sm_100

	.elftype	@"ET_EXEC"


//--------------------- .note.nv.tkinfo           --------------------------
	.section	.note.nv.tkinfo,"",@"SHT_NOTE"
	.sectionflags	@"SHF_NOTE_NV_TKINFO"
	.tkinfo
        /*0018*/ 	.word	0x00000002
        /*0030*/ 	.string	""
        /*0030*/ 	.string	"ptxas"
        /*0030*/ 	.string	"Cuda compilation tools, release 13.0, V13.0.88"
        /*0030*/ 	.string	"Build cuda_13.0.r13.0/compiler.36424714_0"
        /*0030*/ 	.string	"-arch sm_100 -m 64 "



//--------------------- .note.nv.cuinfo           --------------------------
	.section	.note.nv.cuinfo,"",@"SHT_NOTE"
	.sectionflags	@"SHF_NOTE_NV_CUINFO"
        /*0018*/ 	.short	0x0002
        /*001a*/ 	.short	0x0064
        /*001c*/ 	.short	0x0082
	.zero		2


//--------------------- .nv.info                  --------------------------
	.section	.nv.info,"",@"SHT_CUDA_INFO"
	.align	4


	//----- nvinfo : EIATTR_REGCOUNT
	.align		4
        /*0000*/ 	.byte	0x04, 0x2f
        /*0002*/ 	.short	(.L_1 - .L_0)
	.align		4
.L_0:
        /*0004*/ 	.word	index@(_Z18BP_queens_root_dfsijiP10queen_rootPyS1_)
        /*0008*/ 	.word	0x00000025


	//----- nvinfo : EIATTR_FRAME_SIZE
	.align		4
.L_1:
        /*000c*/ 	.byte	0x04, 0x11
        /*000e*/ 	.short	(.L_3 - .L_2)
	.align		4
.L_2:
        /*0010*/ 	.word	index@(_Z18BP_queens_root_dfsijiP10queen_rootPyS1_)
        /*0014*/ 	.word	0x00000018


	//----- nvinfo : EIATTR_MIN_STACK_SIZE
	.align		4
.L_3:
        /*0018*/ 	.byte	0x04, 0x12
        /*001a*/ 	.short	(.L_5 - .L_4)
	.align		4
.L_4:
        /*001c*/ 	.word	index@(_Z18BP_queens_root_dfsijiP10queen_rootPyS1_)
        /*0020*/ 	.word	0x00000018
.L_5:


//--------------------- .nv.compat                --------------------------
	.section	.nv.compat,"",@"SHT_CUDA_COMPAT_INFO"
	.align	4
        /*0000*/ 	.byte	0x02, 0x09, 0x00, 0x00, 0x02, 0x02, 0x01, 0x00, 0x02, 0x05, 0x05, 0x00, 0x03, 0x07, 0x01, 0x01
        /*0010*/ 	.byte	0x02, 0x03, 0x00, 0x00, 0x02, 0x06, 0x01, 0x00, 0x04, 0x0b, 0x08, 0x00, 0x09, 0x00, 0x00, 0x00
        /*0020*/ 	.byte	0x00, 0x00, 0x00, 0x00


//--------------------- .nv.info._Z18BP_queens_root_dfsijiP10queen_rootPyS1_ --------------------------
	.section	.nv.info._Z18BP_queens_root_dfsijiP10queen_rootPyS1_,"",@"SHT_CUDA_INFO"
	.sectionflags	@""
	.align	4


	//----- nvinfo : EIATTR_CUDA_API_VERSION
	.align		4
        /*0000*/ 	.byte	0x04, 0x37
        /*0002*/ 	.short	(.L_7 - .L_6)
.L_6:
        /*0004*/ 	.word	0x00000082


	//----- nvinfo : EIATTR_KPARAM_INFO
	.align		4
.L_7:
        /*0008*/ 	.byte	0x04, 0x17
        /*000a*/ 	.short	(.L_9 - .L_8)
.L_8:
        /*000c*/ 	.word	0x00000000
        /*0010*/ 	.short	0x0005
        /*0012*/ 	.short	0x0020
        /*0014*/ 	.byte	0x00, 0xf5, 0x21, 0x00


	//----- nvinfo : EIATTR_KPARAM_INFO
	.align		4
.L_9:
        /*0018*/ 	.byte	0x04, 0x17
        /*001a*/ 	.short	(.L_11 - .L_10)
.L_10:
        /*001c*/ 	.word	0x00000000
        /*0020*/ 	.short	0x0004
        /*0022*/ 	.short	0x0018
        /*0024*/ 	.byte	0x00, 0xf5, 0x21, 0x00


	//----- nvinfo : EIATTR_KPARAM_INFO
	.align		4
.L_11:
        /*0028*/ 	.byte	0x04, 0x17
        /*002a*/ 	.short	(.L_13 - .L_12)
.L_12:
        /*002c*/ 	.word	0x00000000
        /*0030*/ 	.short	0x0003
        /*0032*/ 	.short	0x0010
        /*0034*/ 	.byte	0x00, 0xf5, 0x21, 0x00


	//----- nvinfo : EIATTR_KPARAM_INFO
	.align		4
.L_13:
        /*0038*/ 	.byte	0x04, 0x17
        /*003a*/ 	.short	(.L_15 - .L_14)
.L_14:
        /*003c*/ 	.word	0x00000000
        /*0040*/ 	.short	0x0002
        /*0042*/ 	.short	0x0008
        /*0044*/ 	.byte	0x00, 0xf0, 0x11, 0x00


	//----- nvinfo : EIATTR_KPARAM_INFO
	.align		4
.L_15:
        /*0048*/ 	.byte	0x04, 0x17
        /*004a*/ 	.short	(.L_17 - .L_16)
.L_16:
        /*004c*/ 	.word	0x00000000
        /*0050*/ 	.short	0x0001
        /*0052*/ 	.short	0x0004
        /*0054*/ 	.byte	0x00, 0xf0, 0x11, 0x00


	//----- nvinfo : EIATTR_KPARAM_INFO
	.align		4
.L_17:
        /*0058*/ 	.byte	0x04, 0x17
        /*005a*/ 	.short	(.L_19 - .L_18)
.L_18:
        /*005c*/ 	.word	0x00000000
        /*0060*/ 	.short	0x0000
        /*0062*/ 	.short	0x0000
        /*0064*/ 	.byte	0x00, 0xf0, 0x11, 0x00


	//----- nvinfo : EIATTR_SPARSE_MMA_MASK
	.align		4
.L_19:
        /*0068*/ 	.byte	0x03, 0x50
        /*006a*/ 	.short	0x0000


	//----- nvinfo : EIATTR_MAXREG_COUNT
	.align		4
        /*006c*/ 	.byte	0x03, 0x1b
        /*006e*/ 	.short	0x00ff


	//----- nvinfo : EIATTR_MERCURY_ISA_VERSION
	.align		4
        /*0070*/ 	.byte	0x03, 0x5f
        /*0072*/ 	.short	0x0101


	//----- nvinfo : EIATTR_VRC_CTA_INIT_COUNT
	.align		4
        /*0074*/ 	.byte	0x02, 0x4a
	.zero		1
	.zero		1


	//----- nvinfo : EIATTR_EXIT_INSTR_OFFSETS
	.align		4
        /*0078*/ 	.byte	0x04, 0x1c
        /*007a*/ 	.short	(.L_21 - .L_20)


	//   ....[0]....
.L_20:
        /*007c*/ 	.word	0x00000080


	//   ....[1]....
        /*0080*/ 	.word	0x00002650


	//----- nvinfo : EIATTR_CRS_STACK_SIZE
	.align		4
.L_21:
        /*0084*/ 	.byte	0x04, 0x1e
        /*0086*/ 	.short	(.L_23 - .L_22)
.L_22:
        /*0088*/ 	.word	0x00000000


	//----- nvinfo : EIATTR_CBANK_PARAM_SIZE
	.align		4
.L_23:
        /*008c*/ 	.byte	0x03, 0x19
        /*008e*/ 	.short	0x0028


	//----- nvinfo : EIATTR_PARAM_CBANK
	.align		4
        /*0090*/ 	.byte	0x04, 0x0a
        /*0092*/ 	.short	(.L_25 - .L_24)
	.align		4
.L_24:
        /*0094*/ 	.word	index@(.nv.constant0._Z18BP_queens_root_dfsijiP10queen_rootPyS1_)
        /*0098*/ 	.short	0x0380
        /*009a*/ 	.short	0x0028


	//----- nvinfo : EIATTR_SW_WAR
	.align		4
.L_25:
        /*009c*/ 	.byte	0x04, 0x36
        /*009e*/ 	.short	(.L_27 - .L_26)
.L_26:
        /*00a0*/ 	.word	0x00000008
.L_27:


//--------------------- .nv.callgraph             --------------------------
	.section	.nv.callgraph,"",@"SHT_CUDA_CALLGRAPH"
	.align	4
	.sectionentsize	8
	.align		4
        /*0000*/ 	.word	0x00000000
	.align		4
        /*0004*/ 	.word	0xffffffff
	.align		4
        /*0008*/ 	.word	0x00000000
	.align		4
        /*000c*/ 	.word	0xfffffffe
	.align		4
        /*0010*/ 	.word	0x00000000
	.align		4
        /*0014*/ 	.word	0xfffffffd
	.align		4
        /*0018*/ 	.word	0x00000000
	.align		4
        /*001c*/ 	.word	0xfffffffc


//--------------------- .text._Z18BP_queens_root_dfsijiP10queen_rootPyS1_ --------------------------
	.section	.text._Z18BP_queens_root_dfsijiP10queen_rootPyS1_,"ax",@progbits
	.align	128
        .global         _Z18BP_queens_root_dfsijiP10queen_rootPyS1_
        .type           _Z18BP_queens_root_dfsijiP10queen_rootPyS1_,@function
        .size           _Z18BP_queens_root_dfsijiP10queen_rootPyS1_,(.L_x_31 - _Z18BP_queens_root_dfsijiP10queen_rootPyS1_)
        .other          _Z18BP_queens_root_dfsijiP10queen_rootPyS1_,@"STO_CUDA_ENTRY STV_DEFAULT"
_Z18BP_queens_root_dfsijiP10queen_rootPyS1_:
.text._Z18BP_queens_root_dfsijiP10queen_rootPyS1_:
[----:B------:R-:W0:Y:S01]  /*0000*/  LDC R1, c[0x0][0x37c] ;  /* 0x0000df00ff017b82 */ /* 0x000e220000000800 */
[----:B------:R-:W1:Y:S07]  /*0010*/  S2R R0, SR_TID.X ;  /* 0x0000000000007919 */ /* 0x000e6e0000002100 */
[----:B------:R-:W1:Y:S01]  /*0020*/  S2UR UR4, SR_CTAID.X ;  /* 0x00000000000479c3 */ /* 0x000e620000002500 */
[----:B------:R-:W2:Y:S01]  /*0030*/  LDCU UR5, c[0x0][0x384] ;  /* 0x00007080ff0577ac */ /* 0x000ea20008000800 */
[----:B0-----:R-:W-:-:S06]  /*0040*/  VIADD R1, R1, 0xffffffe8 ;  /* 0xffffffe801017836 */ /* 0x001fcc0000000000 */
[----:B------:R-:W1:Y:S02]  /*0050*/  LDC R3, c[0x0][0x360] ;  /* 0x0000d800ff037b82 */ /* 0x000e640000000800 */
[----:B-1----:R-:W-:-:S05]  /*0060*/  IMAD R3, R3, UR4, R0 ;  /* 0x0000000403037c24 */ /* 0x002fca000f8e0200 */
[----:B--2---:R-:W-:-:S13]  /*0070*/  ISETP.GE.U32.AND P0, PT, R3, UR5, PT ;  /* 0x0000000503007c0c */ /* 0x004fda000bf06070 */
[----:B------:R-:W-:Y:S05]  /*0080*/  @P0 EXIT ;  /* 0x000000000000094d */ /* 0x000fea0003800000 */
[----:B------:R-:W0:Y:S01]  /*0090*/  LDC R4, c[0x0][0x380] ;  /* 0x0000e000ff047b82 */ /* 0x000e220000000800 */
[----:B------:R-:W1:Y:S01]  /*00a0*/  LDCU.64 UR8, c[0x0][0x358] ;  /* 0x00006b00ff0877ac */ /* 0x000e620008000a00 */
[----:B0-----:R-:W-:-:S13]  /*00b0*/  ISETP.GE.AND P0, PT, R4, 0x1, PT ;  /* 0x000000010400780c */ /* 0x001fda0003f06270 */
[----:B-1----:R-:W-:Y:S05]  /*00c0*/  @!P0 BRA `(.L_x_0) ;  /* 0x0000000000448947 */ /* 0x002fea0003800000 */
[----:B------:R-:W-:Y:S01]  /*00d0*/  ISETP.NE.AND P0, PT, R4, 0x1, PT ;  /* 0x000000010400780c */ /* 0x000fe20003f05270 */
[----:B------:R-:W-:-:S12]  /*00e0*/  IMAD.MOV.U32 R0, RZ, RZ, RZ ;  /* 0x000000ffff007224 */ /* 0x000fd800078e00ff */
[----:B------:R-:W-:Y:S05]  /*00f0*/  @!P0 BRA `(.L_x_1) ;  /* 0x0000000000248947 */ /* 0x000fea0003800000 */
[----:B------:R-:W-:Y:S01]  /*0100*/  IMAD.MOV.U32 R6, RZ, RZ, 0xffff ;  /* 0x0000ffffff067424 */ /* 0x000fe200078e00ff */
[----:B------:R-:W-:Y:S01]  /*0110*/  LOP3.LUT R5, R4, 0x7ffffffe, RZ, 0xc0, !PT ;  /* 0x7ffffffe04057812 */ /* 0x000fe200078ec0ff */
[----:B------:R-:W-:-:S07]  /*0120*/  IMAD.MOV.U32 R0, RZ, RZ, RZ ;  /* 0x000000ffff007224 */ /* 0x000fce00078e00ff */
.L_x_2:
[----:B------:R-:W-:Y:S02]  /*0130*/  IMAD.IADD R2, R1, 0x1, R0 ;  /* 0x0000000101027824 */ /* 0x000fe400078e0200 */
[----:B------:R-:W-:-:S03]  /*0140*/  VIADD R0, R0, 0x2 ;  /* 0x0000000200007836 */ /* 0x000fc60000000000 */
[----:B------:R0:W-:Y:S02]  /*0150*/  STL.U16 [R2], R6 ;  /* 0x0000000602007387 */ /* 0x0001e40000100400 */
[----:B------:R-:W-:-:S13]  /*0160*/  ISETP.NE.AND P0, PT, R0, R5, PT ;  /* 0x000000050000720c */ /* 0x000fda0003f05270 */
[----:B0-----:R-:W-:Y:S05]  /*0170*/  @P0 BRA `(.L_x_2) ;  /* 0xfffffffc00ec0947 */ /* 0x001fea000383ffff */
[----:B------:R-:W-:-:S07]  /*0180*/  IMAD.MOV.U32 R0, RZ, RZ, R5 ;  /* 0x000000ffff007224 */ /* 0x000fce00078e0005 */
.L_x_1:
[----:B------:R-:W-:-:S04]  /*0190*/  LOP3.LUT R2, R4, 0x1, RZ, 0xc0, !PT ;  /* 0x0000000104027812 */ /* 0x000fc800078ec0ff */
[----:B------:R-:W-:Y:S01]  /*01a0*/  ISETP.NE.U32.AND P0, PT, R2, 0x1, PT ;  /* 0x000000010200780c */ /* 0x000fe20003f05070 */
[----:B------:R-:W-:-:S12]  /*01b0*/  IMAD.MOV.U32 R2, RZ, RZ, 0xff ;  /* 0x000000ffff027424 */ /* 0x000fd800078e00ff */
[----:B------:R-:W-:-:S05]  /*01c0*/  @!P0 IMAD.IADD R0, R1, 0x1, R0 ;  /* 0x0000000101008824 */ /* 0x000fca00078e0200 */
[----:B------:R0:W-:Y:S02]  /*01d0*/  @!P0 STL.U8 [R0], R2 ;  /* 0x0000000200008387 */ /* 0x0001e40000100000 */
.L_x_0:
[----:B------:R-:W1:Y:S01]  /*01e0*/  LDC.64 R6, c[0x0][0x390] ;  /* 0x0000e400ff067b82 */ /* 0x000e620000000a00 */
[----:B------:R-:W2:Y:S01]  /*01f0*/  LDCU UR6, c[0x0][0x388] ;  /* 0x00007100ff0677ac */ /* 0x000ea20008000800 */
[----:B-1----:R-:W-:-:S05]  /*0200*/  IMAD.WIDE R6, R3, 0x10, R6 ;  /* 0x0000001003067825 */ /* 0x002fca00078e0206 */
[----:B------:R1:W5:Y:S01]  /*0210*/  LDG.E R4, desc[UR8][R6.64] ;  /* 0x0000000806047981 */ /* 0x000362000c1e1900 */
[----:B--2---:R-:W-:-:S09]  /*0220*/  UISETP.GE.AND UP0, UPT, UR6, 0x1, UPT ;  /* 0x000000010600788c */ /* 0x004fd2000bf06270 */
[----:B-1----:R-:W-:Y:S05]  /*0230*/  BRA.U !UP0, `(.L_x_3) ;  /* 0x0000000108687547 */ /* 0x002fea000b800000 */
[----:B------:R-:W-:Y:S01]  /*0240*/  UISETP.NE.AND UP0, UPT, UR6, 0x1, UPT ;  /* 0x000000010600788c */ /* 0x000fe2000bf05270 */
[----:B------:R-:W-:Y:S01]  /*0250*/  UMOV UR4, URZ ;  /* 0x000000ff00047c82 */ /* 0x000fe20008000000 */
[----:B------:R-:W-:-:S07]  /*0260*/  UMOV UR5, URZ ;  /* 0x000000ff00057c82 */ /* 0x000fce0008000000 */
[----:B------:R-:W-:Y:S05]  /*0270*/  BRA.U !UP0, `(.L_x_4) ;  /* 0x0000000108347547 */ /* 0x000fea000b800000 */
[----:B0-----:R-:W-:Y:S01]  /*0280*/  IMAD.MOV.U32 R0, RZ, RZ, RZ ;  /* 0x000000ffff007224 */ /* 0x001fe200078e00ff */
[----:B------:R-:W-:-:S12]  /*0290*/  ULOP3.LUT UR4, UR6, 0x7ffffffe, URZ, 0xc0, !UPT ;  /* 0x7ffffffe06047892 */ /* 0x000fd8000f8ec0ff */
.L_x_5:
[----:B------:R-:W-:-:S05]  /*02a0*/  IADD3 R8, P0, PT, R6, R0, RZ ;  /* 0x0000000006087210 */ /* 0x000fca0007f1e0ff */
[----:B------:R-:W-:-:S05]  /*02b0*/  IMAD.X R9, RZ, RZ, R7, P0 ;  /* 0x000000ffff097224 */ /* 0x000fca00000e0607 */
[----:B0-----:R-:W2:Y:S04]  /*02c0*/  LDG.E.U8 R2, desc[UR8][R8.64+0x4] ;  /* 0x0000040808027981 */ /* 0x001ea8000c1e1100 */
[----:B------:R-:W2:Y:S01]  /*02d0*/  LDG.E.U8 R5, desc[UR8][R8.64+0x5] ;  /* 0x0000050808057981 */ /* 0x000ea2000c1e1100 */
[----:B------:R-:W-:Y:S02]  /*02e0*/  IMAD.IADD R11, R1, 0x1, R0 ;  /* 0x00000001010b7824 */ /* 0x000fe400078e0200 */
[----:B------:R-:W-:-:S05]  /*02f0*/  VIADD R0, R0, 0x2 ;  /* 0x0000000200007836 */ /* 0x000fca0000000000 */
[----:B------:R-:W-:Y:S02]  /*0300*/  ISETP.NE.AND P0, PT, R0, UR4, PT ;  /* 0x0000000400007c0c */ /* 0x000fe4000bf05270 */
[----:B--2---:R-:W-:-:S05]  /*0310*/  PRMT R2, R5, 0x7604, R2 ;  /* 0x0000760405027816 */ /* 0x004fca0000000002 */
[----:B------:R0:W-:Y:S06]  /*0320*/  STL.U16 [R11], R2 ;  /* 0x000000020b007387 */ /* 0x0001ec0000100400 */
[----:B------:R-:W-:Y:S05]  /*0330*/  @P0 BRA `(.L_x_5) ;  /* 0xfffffffc00d80947 */ /* 0x000fea000383ffff */
[----:B------:R-:W-:-:S05]  /*0340*/  UMOV UR5, URZ ;  /* 0x000000ff00057c82 */ /* 0x000fca0008000000 */
.L_x_4:
[----:B------:R-:W1:Y:S02]  /*0350*/  LDCU UR6, c[0x0][0x388] ;  /* 0x00007100ff0677ac */ /* 0x000e640008000800 */
[----:B-1----:R-:W-:-:S04]  /*0360*/  ULOP3.LUT UR6, UR6, 0x1, URZ, 0xc0, !UPT ;  /* 0x0000000106067892 */ /* 0x002fc8000f8ec0ff */
[----:B------:R-:W-:-:S09]  /*0370*/  UISETP.NE.U32.AND UP0, UPT, UR6, 0x1, UPT ;  /* 0x000000010600788c */ /* 0x000fd2000bf05070 */
[----:B------:R-:W-:Y:S05]  /*0380*/  BRA.U UP0, `(.L_x_3) ;  /* 0x0000000100147547 */ /* 0x000fea000b800000 */
[----:B------:R-:W-:-:S04]  /*0390*/  IADD3 R6, P0, PT, R6, UR4, RZ ;  /* 0x0000000406067c10 */ /* 0x000fc8000ff1e0ff */
[----:B------:R-:W-:-:S05]  /*03a0*/  IADD3.X R7, PT, PT, R7, UR5, RZ, P0, !PT ;  /* 0x0000000507077c10 */ /* 0x000fca00087fe4ff */
[----:B------:R-:W2:Y:S01]  /*03b0*/  LDG.E.U8 R6, desc[UR8][R6.64+0x4] ;  /* 0x0000040806067981 */ /* 0x000ea2000c1e1100 */
[----:B------:R-:W-:-:S05]  /*03c0*/  VIADD R5, R1, UR4 ;  /* 0x0000000401057c36 */ /* 0x000fca0008000000 */
[----:B--2---:R1:W-:Y:S02]  /*03d0*/  STL.U8 [R5], R6 ;  /* 0x0000000605007387 */ /* 0x0043e40000100000 */
.L_x_3:
[----:B------:R-:W2:Y:S01]  /*03e0*/  LDCU UR4, c[0x0][0x388] ;  /* 0x00007100ff0477ac */ /* 0x000ea20008000800 */
[----:B------:R-:W-:Y:S01]  /*03f0*/  BSSY.RECONVERGENT B2, `(.L_x_6) ;  /* 0x000021f000027945 */ /* 0x000fe20003800200 */
[----:B0-----:R-:W-:Y:S02]  /*0400*/  CS2R R10, SRZ ;  /* 0x00000000000a7805 */ /* 0x001fe4000001ff00 */
[----:B------:R-:W-:Y:S01]  /*0410*/  CS2R R8, SRZ ;  /* 0x0000000000087805 */ /* 0x000fe2000001ff00 */
[----:B--2---:R-:W-:-:S07]  /*0420*/  IMAD.U32 R0, RZ, RZ, UR4 ;  /* 0x00000004ff007e24 */ /* 0x004fce000f8e00ff */
.L_x_29:
[--C-:B0-----:R-:W-:Y:S01]  /*0430*/  IMAD.IADD R12, R1, 0x1, R0.reuse ;  /* 0x00000001010c7824 */ /* 0x101fe200078e0200 */
[----:B------:R-:W0:Y:S04]  /*0440*/  LDCU UR4, c[0x0][0x380] ;  /* 0x00007000ff0477ac */ /* 0x000e280008000800 */
[----:B------:R-:W2:Y:S01]  /*0450*/  LDL.U8 R2, [R12] ;  /* 0x000000000c027983 */ /* 0x000ea20000100000 */
[----:B------:R-:W-:Y:S01]  /*0460*/  BSSY.RECONVERGENT B1, `(.L_x_7) ;  /* 0x0000214000017945 */ /* 0x000fe20003800200 */
[----:B-1----:R-:W-:Y:S02]  /*0470*/  IMAD.MOV.U32 R6, RZ, RZ, R0 ;  /* 0x000000ffff067224 */ /* 0x002fe400078e0000 */
[----:B--2---:R-:W-:-:S05]  /*0480*/  VIADD R13, R2, 0x1 ;  /* 0x00000001020d7836 */ /* 0x004fca0000000000 */
[----:B------:R1:W-:Y:S01]  /*0490*/  STL.U8 [R12], R13 ;  /* 0x0000000d0c007387 */ /* 0x0003e20000100000 */
[C---:B------:R-:W-:Y:S02]  /*04a0*/  PRMT R7, R13.reuse, 0x8880, RZ ;  /* 0x000088800d077816 */ /* 0x040fe400000000ff */
[----:B------:R-:W-:Y:S02]  /*04b0*/  PRMT R5, R13, 0x7610, R5 ;  /* 0x000076100d057816 */ /* 0x000fe40000000005 */
[----:B0-----:R-:W-:-:S13]  /*04c0*/  ISETP.NE.AND P0, PT, R7, UR4, PT ;  /* 0x0000000407007c0c */ /* 0x001fda000bf05270 */
[----:B-1----:R-:W-:Y:S05]  /*04d0*/  @P0 BRA `(.L_x_8) ;  /* 0x0000000000140947 */ /* 0x002fea0003800000 */
[----:B------:R-:W-:-:S05]  /*04e0*/  IMAD.MOV.U32 R6, RZ, RZ, 0xff ;  /* 0x000000ffff067424 */ /* 0x000fca00078e00ff */
[----:B------:R0:W-:Y:S04]  /*04f0*/  STL.U8 [R12], R6 ;  /* 0x000000060c007387 */ /* 0x0001e80000100000 */
[----:B------:R0:W5:Y:S01]  /*0500*/  LDL.U8 R5, [R12+-0x1] ;  /* 0xffffff000c057983 */ /* 0x0001620000100000 */
[----:B------:R-:W-:Y:S01]  /*0510*/  VIADD R0, R0, 0xffffffff ;  /* 0xffffffff00007836 */ /* 0x000fe20000000000 */
[----:B------:R-:W-:Y:S06]  /*0520*/  BRA `(.L_x_9) ;  /* 0x0000002000087947 */ /* 0x000fec0003800000 */
.L_x_8:
[----:B------:R-:W-:-:S04]  /*0530*/  LOP3.LUT R13, R13, 0xff, RZ, 0xc0, !PT ;  /* 0x000000ff0d0d7812 */ /* 0x000fc800078ec0ff */
[----:B-----5:R-:W-:-:S04]  /*0540*/  SHF.R.U32.HI R13, RZ, R13, R4 ;  /* 0x0000000dff0d7219 */ /* 0x020fc80000011604 */
[----:B------:R-:W-:-:S04]  /*0550*/  LOP3.LUT R13, R13, 0x1, RZ, 0xc0, !PT ;  /* 0x000000010d0d7812 */ /* 0x000fc800078ec0ff */
[----:B------:R-:W-:-:S13]  /*0560*/  ISETP.NE.U32.AND P0, PT, R13, 0x1, PT ;  /* 0x000000010d00780c */ /* 0x000fda0003f05070 */
[----:B------:R-:W-:Y:S05]  /*0570*/  @!P0 BRA `(.L_x_10) ;  /* 0x0000002000088947 */ /* 0x000fea0003800000 */
[----:B------:R-:W-:Y:S01]  /*0580*/  ISETP.GE.AND P0, PT, R0, 0x1, PT ;  /* 0x000000010000780c */ /* 0x000fe20003f06270 */
[----:B------:R-:W-:Y:S01]  /*0590*/  BSSY.RECONVERGENT B0, `(.L_x_11) ;  /* 0x00001eb000007945 */ /* 0x000fe20003800200 */
[----:B------:R-:W-:-:S11]  /*05a0*/  IMAD.MOV.U32 R16, RZ, RZ, 0x1 ;  /* 0x00000001ff107424 */ /* 0x000fd600078e00ff */
[----:B------:R-:W-:Y:S05]  /*05b0*/  @!P0 BRA `(.L_x_12) ;  /* 0x0000001c00a08947 */ /* 0x000fea0003800000 */
[C---:B------:R-:W-:Y:S01]  /*05c0*/  ISETP.GE.U32.AND P1, PT, R0.reuse, 0x10, PT ;  /* 0x000000100000780c */ /* 0x040fe20003f26070 */
[----:B------:R-:W-:Y:S01]  /*05d0*/  BSSY.RECONVERGENT B3, `(.L_x_13) ;  /* 0x0000049000037945 */ /* 0x000fe20003800200 */
[----:B------:R-:W-:Y:S01]  /*05e0*/  LOP3.LUT R20, R0, 0xf, RZ, 0xc0, !PT ;  /* 0x0000000f00147812 */ /* 0x000fe200078ec0ff */
[----:B------:R-:W-:Y:S02]  /*05f0*/  IMAD.MOV.U32 R16, RZ, RZ, 0x1 ;  /* 0x00000001ff107424 */ /* 0x000fe400078e00ff */
[----:B------:R-:W-:Y:S01]  /*0600*/  IMAD.MOV.U32 R2, RZ, RZ, RZ ;  /* 0x000000ffff027224 */ /* 0x000fe200078e00ff */
[----:B------:R-:W-:-:S07]  /*0610*/  ISETP.NE.AND P0, PT, R20, RZ, PT ;  /* 0x000000ff1400720c */ /* 0x000fce0003f05270 */
[----:B------:R-:W-:Y:S06]  /*0620*/  @!P1 BRA `(.L_x_14) ;  /* 0x00000004000c9947 */ /* 0x000fec0003800000 */
[----:B------:R-:W-:Y:S01]  /*0630*/  LOP3.LUT R2, R0, 0x7ffffff0, RZ, 0xc0, !PT ;  /* 0x7ffffff000027812 */ /* 0x000fe200078ec0ff */
[----:B------:R-:W-:Y:S02]  /*0640*/  IMAD.MOV.U32 R16, RZ, RZ, 0x1 ;  /* 0x00000001ff107424 */ /* 0x000fe400078e00ff */
[----:B------:R-:W-:Y:S02]  /*0650*/  VIADD R17, R1, 0x8 ;  /* 0x0000000801117836 */ /* 0x000fe40000000000 */
[----:B------:R-:W-:-:S07]  /*0660*/  IMAD.MOV R21, RZ, RZ, -R2 ;  /* 0x000000ffff157224 */ /* 0x000fce00078e0a02 */
.L_x_15:
[----:B------:R-:W2:Y:S04]  /*0670*/  LDL.64 R12, [R17+-0x8] ;  /* 0xfffff800110c7983 */ /* 0x000ea80000100a00 */
[----:B------:R0:W3:Y:S01]  /*0680*/  LDL.64 R14, [R17] ;  /* 0x00000000110e7983 */ /* 0x0000e20000100a00 */
[----:B------:R-:W-:Y:S01]  /*0690*/  LOP3.LUT R18, R5, 0xff, RZ, 0xc0, !PT ;  /* 0x000000ff05127812 */ /* 0x000fe200078ec0ff */
[----:B------:R-:W-:Y:S02]  /*06a0*/  VIADD R21, R21, 0x10 ;  /* 0x0000001015157836 */ /* 0x000fe40000000000 */
[----:B0-----:R-:W-:Y:S01]  /*06b0*/  VIADD R17, R17, 0x10 ;  /* 0x0000001011117836 */ /* 0x001fe20000000000 */
[C---:B--2---:R-:W-:Y:S02]  /*06c0*/  LOP3.LUT R19, R12.reuse, 0xff, RZ, 0xc0, !PT ;  /* 0x000000ff0c137812 */ /* 0x044fe400078ec0ff */
[----:B------:R-:W-:-:S02]  /*06d0*/  PRMT R22, R12, 0x7772, RZ ;  /* 0x000077720c167816 */ /* 0x000fc400000000ff */
[----:B------:R-:W-:Y:S02]  /*06e0*/  PRMT R23, R12, 0x7771, RZ ;  /* 0x000077710c177816 */ /* 0x000fe400000000ff */
[-C--:B------:R-:W-:Y:S01]  /*06f0*/  ISETP.NE.AND P1, PT, R19, R18.reuse, PT ;  /* 0x000000121300720c */ /* 0x080fe20003f25270 */
[----:B------:R-:W-:Y:S01]  /*0700*/  IMAD.MOV.U32 R19, RZ, RZ, R22 ;  /* 0x000000ffff137224 */ /* 0x000fe200078e0016 */
[-C--:B------:R-:W-:Y:S02]  /*0710*/  ISETP.NE.AND P2, PT, R23, R18.reuse, PT ;  /* 0x000000121700720c */ /* 0x080fe40003f45270 */
[----:B------:R-:W-:Y:S02]  /*0720*/  SEL R16, R16, RZ, P1 ;  /* 0x000000ff10107207 */ /* 0x000fe40000800000 */
[----:B------:R-:W-:Y:S02]  /*0730*/  PRMT R23, R12, 0x7773, RZ ;  /* 0x000077730c177816 */ /* 0x000fe400000000ff */
[----:B------:R-:W-:-:S02]  /*0740*/  ISETP.NE.AND P1, PT, R19, R18, PT ;  /* 0x000000121300720c */ /* 0x000fc40003f25270 */
[----:B------:R-:W-:Y:S02]  /*0750*/  SEL R16, R16, RZ, P2 ;  /* 0x000000ff10107207 */ /* 0x000fe40001000000 */
[----:B------:R-:W-:Y:S02]  /*0760*/  PRMT R12, R13, 0x7771, RZ ;  /* 0x000077710d0c7816 */ /* 0x000fe400000000ff */
[----:B------:R-:W-:Y:S02]  /*0770*/  ISETP.NE.AND P2, PT, R23, R18, PT ;  /* 0x000000121700720c */ /* 0x000fe40003f45270 */
[C---:B------:R-:W-:Y:S01]  /*0780*/  LOP3.LUT R19, R13.reuse, 0xff, RZ, 0xc0, !PT ;  /* 0x000000ff0d137812 */ /* 0x040fe200078ec0ff */
[----:B------:R-:W-:Y:S01]  /*0790*/  IMAD.MOV.U32 R23, RZ, RZ, R12 ;  /* 0x000000ffff177224 */ /* 0x000fe200078e000c */
[----:B------:R-:W-:Y:S02]  /*07a0*/  SEL R16, R16, RZ, P1 ;  /* 0x000000ff10107207 */ /* 0x000fe40000800000 */
[----:B------:R-:W-:-:S02]  /*07b0*/  PRMT R12, R13, 0x7772, RZ ;  /* 0x000077720d0c7816 */ /* 0x000fc400000000ff */
[-C--:B------:R-:W-:Y:S02]  /*07c0*/  ISETP.NE.AND P1, PT, R19, R18.reuse, PT ;  /* 0x000000121300720c */ /* 0x080fe40003f25270 */
[----:B------:R-:W-:Y:S01]  /*07d0*/  SEL R16, R16, RZ, P2 ;  /* 0x000000ff10107207 */ /* 0x000fe20001000000 */
[----:B------:R-:W-:Y:S01]  /*07e0*/  IMAD.MOV.U32 R19, RZ, RZ, R12 ;  /* 0x000000ffff137224 */ /* 0x000fe200078e000c */
[-C--:B------:R-:W-:Y:S02]  /*07f0*/  ISETP.NE.AND P2, PT, R23, R18.reuse, PT ;  /* 0x000000121700720c */ /* 0x080fe40003f45270 */
[----:B------:R-:W-:Y:S02]  /*0800*/  SEL R16, R16, RZ, P1 ;  /* 0x000000ff10107207 */ /* 0x000fe40000800000 */
[----:B------:R-:W-:Y:S02]  /*0810*/  PRMT R13, R13, 0x7773, RZ ;  /* 0x000077730d0d7816 */ /* 0x000fe400000000ff */
[----:B------:R-:W-:-:S02]  /*0820*/  ISETP.NE.AND P1, PT, R19, R18, PT ;  /* 0x000000121300720c */ /* 0x000fc40003f25270 */
[----:B------:R-:W-:Y:S02]  /*0830*/  SEL R16, R16, RZ, P2 ;  /* 0x000000ff10107207 */ /* 0x000fe40001000000 */
[C---:B---3--:R-:W-:Y:S02]  /*0840*/  PRMT R12, R14.reuse, 0x7771, RZ ;  /* 0x000077710e0c7816 */ /* 0x048fe400000000ff */
[----:B------:R-:W-:Y:S02]  /*0850*/  LOP3.LUT R19, R14, 0xff, RZ, 0xc0, !PT ;  /* 0x000000ff0e137812 */ /* 0x000fe400078ec0ff */
[----:B------:R-:W-:Y:S01]  /*0860*/  ISETP.NE.AND P2, PT, R13, R18, PT ;  /* 0x000000120d00720c */ /* 0x000fe20003f45270 */
[----:B------:R-:W-:Y:S01]  /*0870*/  IMAD.MOV.U32 R13, RZ, RZ, R12 ;  /* 0x000000ffff0d7224 */ /* 0x000fe200078e000c */
[----:B------:R-:W-:Y:S02]  /*0880*/  SEL R16, R16, RZ, P1 ;  /* 0x000000ff10107207 */ /* 0x000fe40000800000 */
[----:B------:R-:W-:-:S02]  /*0890*/  PRMT R12, R14, 0x7772, RZ ;  /* 0x000077720e0c7816 */ /* 0x000fc400000000ff */
[-C--:B------:R-:W-:Y:S02]  /*08a0*/  ISETP.NE.AND P1, PT, R19, R18.reuse, PT ;  /* 0x000000121300720c */ /* 0x080fe40003f25270 */
[----:B------:R-:W-:Y:S02]  /*08b0*/  SEL R16, R16, RZ, P2 ;  /* 0x000000ff10107207 */ /* 0x000fe40001000000 */
[-C--:B------:R-:W-:Y:S01]  /*08c0*/  ISETP.NE.AND P2, PT, R13, R18.reuse, PT ;  /* 0x000000120d00720c */ /* 0x080fe20003f45270 */
[----:B------:R-:W-:Y:S01]  /*08d0*/  IMAD.MOV.U32 R13, RZ, RZ, R12 ;  /* 0x000000ffff0d7224 */ /* 0x000fe200078e000c */
        /* <DEDUP_REMOVED lines=15> */
[----:B------:R-:W-:Y:S02]  /*09d0*/  ISETP.NE.AND P1, PT, R13, R18, PT ;  /* 0x000000120d00720c */ /* 0x000fe40003f25270 */
[----:B------:R-:W-:-:S02]  /*09e0*/  SEL R16, R16, RZ, P2 ;  /* 0x000000ff10107207 */ /* 0x000fc40001000000 */
[----:B------:R-:W-:Y:S02]  /*09f0*/  PRMT R15, R15, 0x7773, RZ ;  /* 0x000077730f0f7816 */ /* 0x000fe400000000ff */
[----:B------:R-:W-:Y:S02]  /*0a00*/  SEL R16, R16, RZ, P1 ;  /* 0x000000ff10107207 */ /* 0x000fe40000800000 */
[----:B------:R-:W-:Y:S01]  /*0a10*/  ISETP.NE.AND P1, PT, R21, RZ, PT ;  /* 0x000000ff1500720c */ /* 0x000fe20003f25270 */
[----:B------:R-:W-:-:S05]  /*0a20*/  IMAD.MOV.U32 R13, RZ, RZ, R15 ;  /* 0x000000ffff0d7224 */ /* 0x000fca00078e000f */
[----:B------:R-:W-:-:S04]  /*0a30*/  ISETP.NE.AND P2, PT, R13, R18, PT ;  /* 0x000000120d00720c */ /* 0x000fc80003f45270 */
[----:B------:R-:W-:-:S03]  /*0a40*/  SEL R16, R16, RZ, P2 ;  /* 0x000000ff10107207 */ /* 0x000fc60001000000 */
[----:B------:R-:W-:Y:S06]  /*0a50*/  @P1 BRA `(.L_x_15) ;  /* 0xfffffffc00041947 */ /* 0x000fec000383ffff */
.L_x_14:
[----:B------:R-:W-:Y:S05]  /*0a60*/  BSYNC.RECONVERGENT B3 ;  /* 0x0000000000037941 */ /* 0x000fea0003800200 */
.L_x_13:
[----:B------:R-:W-:Y:S04]  /*0a70*/  BSSY.RECONVERGENT B3, `(.L_x_16) ;  /* 0x0000049000037945 */ /* 0x000fe80003800200 */
[----:B------:R-:W-:Y:S05]  /*0a80*/  @!P0 BRA `(.L_x_17) ;  /* 0x00000004001c8947 */ /* 0x000fea0003800000 */
[----:B------:R-:W-:Y:S01]  /*0a90*/  ISETP.GE.U32.AND P1, PT, R20, 0x8, PT ;  /* 0x000000081400780c */ /* 0x000fe20003f26070 */
[----:B------:R-:W-:Y:S01]  /*0aa0*/  BSSY.RECONVERGENT B4, `(.L_x_18) ;  /* 0x000001f000047945 */ /* 0x000fe20003800200 */
[----:B------:R-:W-:-:S04]  /*0ab0*/  LOP3.LUT R23, R0, 0x7, RZ, 0xc0, !PT ;  /* 0x0000000700177812 */ /* 0x000fc800078ec0ff */
[----:B------:R-:W-:-:S07]  /*0ac0*/  ISETP.NE.AND P0, PT, R23, RZ, PT ;  /* 0x000000ff1700720c */ /* 0x000fce0003f05270 */
[----:B------:R-:W-:Y:S06]  /*0ad0*/  @!P1 BRA `(.L_x_19) ;  /* 0x00000000006c9947 */ /* 0x000fec0003800000 */
[----:B------:R-:W-:-:S05]  /*0ae0*/  IMAD.IADD R21, R1, 0x1, R2 ;  /* 0x0000000101157824 */ /* 0x000fca00078e0202 */
[----:B------:R-:W2:Y:S04]  /*0af0*/  LDL.U8 R12, [R21] ;  /* 0x00000000150c7983 */ /* 0x000ea80000100000 */
[----:B------:R-:W3:Y:S04]  /*0b00*/  LDL.U8 R13, [R21+0x1] ;  /* 0x00000100150d7983 */ /* 0x000ee80000100000 */
[----:B------:R-:W4:Y:S04]  /*0b10*/  LDL.U8 R14, [R21+0x2] ;  /* 0x00000200150e7983 */ /* 0x000f280000100000 */
[----:B------:R-:W5:Y:S04]  /*0b20*/  LDL.U8 R15, [R21+0x3] ;  /* 0x00000300150f7983 */ /* 0x000f680000100000 */
[----:B------:R-:W5:Y:S04]  /*0b30*/  LDL.U8 R17, [R21+0x4] ;  /* 0x0000040015117983 */ /* 0x000f680000100000 */
[----:B------:R-:W5:Y:S04]  /*0b40*/  LDL.U8 R18, [R21+0x5] ;  /* 0x0000050015127983 */ /* 0x000f680000100000 */
[----:B------:R-:W5:Y:S04]  /*0b50*/  LDL.U8 R19, [R21+0x6] ;  /* 0x0000060015137983 */ /* 0x000f680000100000 */
[----:B------:R-:W5:Y:S01]  /*0b60*/  LDL.U8 R20, [R21+0x7] ;  /* 0x0000070015147983 */ /* 0x000f620000100000 */
[----:B------:R-:W-:Y:S01]  /*0b70*/  LOP3.LUT R22, R5, 0xff, RZ, 0xc0, !PT ;  /* 0x000000ff05167812 */ /* 0x000fe200078ec0ff */
[----:B------:R-:W-:-:S03]  /*0b80*/  VIADD R2, R2, 0x8 ;  /* 0x0000000802027836 */ /* 0x000fc60000000000 */
[-C--:B--2---:R-:W-:Y:S02]  /*0b90*/  ISETP.NE.AND P1, PT, R12, R22.reuse, PT ;  /* 0x000000160c00720c */ /* 0x084fe40003f25270 */
[-C--:B---3--:R-:W-:Y:S02]  /*0ba0*/  ISETP.NE.AND P2, PT, R13, R22.reuse, PT ;  /* 0x000000160d00720c */ /* 0x088fe40003f45270 */
[----:B------:R-:W-:Y:S02]  /*0bb0*/  SEL R16, R16, RZ, P1 ;  /* 0x000000ff10107207 */ /* 0x000fe40000800000 */
[-C--:B----4-:R-:W-:Y:S02]  /*0bc0*/  ISETP.NE.AND P1, PT, R14, R22.reuse, PT ;  /* 0x000000160e00720c */ /* 0x090fe40003f25270 */
[----:B------:R-:W-:Y:S02]  /*0bd0*/  SEL R16, R16, RZ, P2 ;  /* 0x000000ff10107207 */ /* 0x000fe40001000000 */
[----:B-----5:R-:W-:-:S02]  /*0be0*/  ISETP.NE.AND P2, PT, R15, R22, PT ;  /* 0x000000160f00720c */ /* 0x020fc40003f45270 */
[----:B------:R-:W-:Y:S02]  /*0bf0*/  SEL R16, R16, RZ, P1 ;  /* 0x000000ff10107207 */ /* 0x000fe40000800000 */
[-C--:B------:R-:W-:Y:S02]  /*0c00*/  ISETP.NE.AND P1, PT, R17, R22.reuse, PT ;  /* 0x000000161100720c */ /* 0x080fe40003f25270 */
[----:B------:R-:W-:Y:S02]  /*0c10*/  SEL R16, R16, RZ, P2 ;  /* 0x000000ff10107207 */ /* 0x000fe40001000000 */
[-C--:B------:R-:W-:Y:S02]  /*0c20*/  ISETP.NE.AND P2, PT, R18, R22.reuse, PT ;  /* 0x000000161200720c */ /* 0x080fe40003f45270 */
[----:B------:R-:W-:Y:S02]  /*0c30*/  SEL R16, R16, RZ, P1 ;  /* 0x000000ff10107207 */ /* 0x000fe40000800000 */
[----:B------:R-:W-:-:S02]  /*0c40*/  ISETP.NE.AND P1, PT, R19, R22, PT ;  /* 0x000000161300720c */ /* 0x000fc40003f25270 */
[----:B------:R-:W-:Y:S02]  /*0c50*/  SEL R16, R16, RZ, P2 ;  /* 0x000000ff10107207 */ /* 0x000fe40001000000 */
[----:B------:R-:W-:Y:S02]  /*0c60*/  ISETP.NE.AND P2, PT, R20, R22, PT ;  /* 0x000000161400720c */ /* 0x000fe40003f45270 */
[----:B------:R-:W-:-:S04]  /*0c70*/  SEL R16, R16, RZ, P1 ;  /* 0x000000ff10107207 */ /* 0x000fc80000800000 */
[----:B------:R-:W-:-:S07]  /*0c80*/  SEL R16, R16, RZ, P2 ;  /* 0x000000ff10107207 */ /* 0x000fce0001000000 */
.L_x_19:
[----:B------:R-:W-:Y:S05]  /*0c90*/  BSYNC.RECONVERGENT B4 ;  /* 0x0000000000047941 */ /* 0x000fea0003800200 */
.L_x_18:
        /* <DEDUP_REMOVED lines=19> */
[----:B------:R-:W-:-:S04]  /*0dd0*/  SEL R16, R16, RZ, P1 ;  /* 0x000000ff10107207 */ /* 0x000fc80000800000 */
[----:B------:R-:W-:-:S07]  /*0de0*/  SEL R16, R16, RZ, P2 ;  /* 0x000000ff10107207 */ /* 0x000fce0001000000 */
.L_x_21:
[----:B------:R-:W-:Y:S05]  /*0df0*/  BSYNC.RECONVERGENT B4 ;  /* 0x0000000000047941 */ /* 0x000fea0003800200 */
.L_x_20:
[----:B------:R-:W-:Y:S05]  /*0e00*/  @!P0 BRA `(.L_x_17) ;  /* 0x00000000003c8947 */ /* 0x000fea0003800000 */
[----:B------:R-:W-:-:S05]  /*0e10*/  IMAD.IADD R13, R1, 0x1, R2 ;  /* 0x00000001010d7824 */ /* 0x000fca00078e0202 */
[----:B------:R-:W2:Y:S01]  /*0e20*/  LDL.U8 R2, [R13] ;  /* 0x000000000d027983 */ /* 0x000ea20000100000 */
[----:B------:R-:W-:Y:S02]  /*0e30*/  ISETP.NE.AND P1, PT, R18, 0x1, PT ;  /* 0x000000011200780c */ /* 0x000fe40003f25270 */
[----:B------:R-:W-:-:S04]  /*0e40*/  LOP3.LUT R15, R5, 0xff, RZ, 0xc0, !PT ;  /* 0x000000ff050f7812 */ /* 0x000fc800078ec0ff */
[----:B--2---:R-:W-:-:S04]  /*0e50*/  ISETP.NE.AND P0, PT, R2, R15, PT ;  /* 0x0000000f0200720c */ /* 0x004fc80003f05270 */
[----:B------:R-:W-:-:S03]  /*0e60*/  SEL R16, R16, RZ, P0 ;  /* 0x000000ff10107207 */ /* 0x000fc60000000000 */
[----:B------:R-:W-:Y:S06]  /*0e70*/  @!P1 BRA `(.L_x_17) ;  /* 0x0000000000209947 */ /* 0x000fec0003800000 */
[----:B------:R-:W-:Y:S01]  /*0e80*/  ISETP.NE.AND P1, PT, R18, 0x2, PT ;  /* 0x000000021200780c */ /* 0x000fe20003f25270 */
[----:B------:R-:W2:-:S12]  /*0e90*/  LDL.U8 R2, [R13+0x1] ;  /* 0x000001000d027983 */ /* 0x000e980000100000 */
[----:B------:R-:W3:Y:S01]  /*0ea0*/  @P1 LDL.U8 R12, [R13+0x2] ;  /* 0x000002000d0c1983 */ /* 0x000ee20000100000 */
[----:B--2---:R-:W-:-:S04]  /*0eb0*/  ISETP.NE.AND P0, PT, R2, R15, PT ;  /* 0x0000000f0200720c */ /* 0x004fc80003f05270 */
[----:B------:R-:W-:Y:S02]  /*0ec0*/  SEL R16, R16, RZ, P0 ;  /* 0x000000ff10107207 */ /* 0x000fe40000000000 */
[----:B---3--:R-:W-:-:S04]  /*0ed0*/  @P1 ISETP.NE.AND P0, PT, R12, R15, PT ;  /* 0x0000000f0c00120c */ /* 0x008fc80003f05270 */
[----:B------:R-:W-:-:S04]  /*0ee0*/  @P1 SEL R2, R16, RZ, P0 ;  /* 0x000000ff10021207 */ /* 0x000fc80000000000 */
[----:B------:R-:W-:-:S07]  /*0ef0*/  @P1 PRMT R16, R2, 0x7610, R16 ;  /* 0x0000761002101816 */ /* 0x000fce0000000010 */
.L_x_17:
[----:B------:R-:W-:Y:S05]  /*0f00*/  BSYNC.RECONVERGENT B3 ;  /* 0x0000000000037941 */ /* 0x000fea0003800200 */
.L_x_16:
[----:B------:R-:W-:-:S13]  /*0f10*/  ISETP.GE.AND P0, PT, R0, 0x1, PT ;  /* 0x000000010000780c */ /* 0x000fda0003f06270 */
[----:B------:R-:W-:Y:S05]  /*0f20*/  @!P0 BRA `(.L_x_12) ;  /* 0x0000001400448947 */ /* 0x000fea0003800000 */
[C---:B------:R-:W-:Y:S01]  /*0f30*/  ISETP.GE.U32.AND P1, PT, R0.reuse, 0x10, PT ;  /* 0x000000100000780c */ /* 0x040fe20003f26070 */
[----:B------:R-:W-:Y:S01]  /*0f40*/  BSSY.RECONVERGENT B3, `(.L_x_22) ;  /* 0x00000a8000037945 */ /* 0x000fe20003800200 */
[----:B------:R-:W-:Y:S01]  /*0f50*/  LOP3.LUT R32, R0, 0xf, RZ, 0xc0, !PT ;  /* 0x0000000f00207812 */ /* 0x000fe200078ec0ff */
[----:B------:R-:W-:Y:S01]  /*0f60*/  IMAD.MOV.U32 R2, RZ, RZ, R0 ;  /* 0x000000ffff027224 */ /* 0x000fe200078e0000 */
[----:B------:R-:W-:Y:S01]  /*0f70*/  PRMT R13, R16, 0x7610, R13 ;  /* 0x00007610100d7816 */ /* 0x000fe2000000000d */
[----:B------:R-:W-:Y:S01]  /*0f80*/  IMAD.MOV.U32 R12, RZ, RZ, R7 ;  /* 0x000000ffff0c7224 */ /* 0x000fe200078e0007 */
[----:B------:R-:W-:-:S07]  /*0f90*/  ISETP.NE.AND P0, PT, R32, RZ, PT ;  /* 0x000000ff2000720c */ /* 0x000fce0003f05270 */
[----:B------:R-:W-:Y:S06]  /*0fa0*/  @!P1 BRA `(.L_x_23) ;  /* 0x0000000800849947 */ /* 0x000fec0003800000 */
[----:B------:R-:W-:Y:S01]  /*0fb0*/  PRMT R13, R16, 0x7610, R13 ;  /* 0x00007610100d7816 */ /* 0x000fe2000000000d */
[----:B------:R-:W-:Y:S02]  /*0fc0*/  IMAD.MOV.U32 R15, RZ, RZ, RZ ;  /* 0x000000ffff0f7224 */ /* 0x000fe400078e00ff */
[----:B------:R-:W-:Y:S02]  /*0fd0*/  IMAD.MOV.U32 R2, RZ, RZ, R0 ;  /* 0x000000ffff027224 */ /* 0x000fe400078e0000 */
[----:B------:R-:W-:-:S07]  /*0fe0*/  IMAD.MOV.U32 R12, RZ, RZ, R7 ;  /* 0x000000ffff0c7224 */ /* 0x000fce00078e0007 */
.L_x_24:
[C-C-:B------:R-:W-:Y:S02]  /*0ff0*/  IADD3 R30, PT, PT, R1.reuse, -0x1, R2.reuse ;  /* 0xffffffff011e7810 */ /* 0x140fe40007ffe002 */
[----:B------:R-:W-:-:S04]  /*1000*/  IADD3 R29, PT, PT, R1, -0x2, R2 ;  /* 0xfffffffe011d7810 */ /* 0x000fc80007ffe002 */
[----:B------:R-:W2:Y:S04]  /*1010*/  LDL.U8 R30, [R30] ;  /* 0x000000001e1e7983 */ /* 0x000ea80000100000 */
[----:B------:R-:W3:Y:S01]  /*1020*/  LDL.U8 R29, [R29] ;  /* 0x000000001d1d7983 */ /* 0x000ee20000100000 */
[C-C-:B------:R-:W-:Y:S02]  /*1030*/  IADD3 R28, PT, PT, R1.reuse, -0x3, R2.reuse ;  /* 0xfffffffd011c7810 */ /* 0x140fe40007ffe002 */
[----:B------:R-:W-:-:S04]  /*1040*/  IADD3 R27, PT, PT, R1, -0x4, R2 ;  /* 0xfffffffc011b7810 */ /* 0x000fc80007ffe002 */
[----:B------:R-:W4:Y:S04]  /*1050*/  LDL.U8 R28, [R28] ;  /* 0x000000001c1c7983 */ /* 0x000f280000100000 */
[----:B------:R-:W5:Y:S01]  /*1060*/  LDL.U8 R27, [R27] ;  /* 0x000000001b1b7983 */ /* 0x000f620000100000 */
[C-C-:B------:R-:W-:Y:S02]  /*1070*/  IADD3 R25, PT, PT, R1.reuse, -0x5, R2.reuse ;  /* 0xfffffffb01197810 */ /* 0x140fe40007ffe002 */
[----:B------:R-:W-:-:S04]  /*1080*/  IADD3 R26, PT, PT, R1, -0x6, R2 ;  /* 0xfffffffa011a7810 */ /* 0x000fc80007ffe002 */
[----:B------:R-:W5:Y:S04]  /*1090*/  LDL.U8 R25, [R25] ;  /* 0x0000000019197983 */ /* 0x000f680000100000 */
[----:B------:R-:W5:Y:S01]  /*10a0*/  LDL.U8 R26, [R26] ;  /* 0x000000001a1a7983 */ /* 0x000f620000100000 */
[C-C-:B------:R-:W-:Y:S02]  /*10b0*/  IADD3 R24, PT, PT, R1.reuse, -0x7, R2.reuse ;  /* 0xfffffff901187810 */ /* 0x140fe40007ffe002 */
[----:B------:R-:W-:-:S04]  /*10c0*/  IADD3 R21, PT, PT, R1, -0x8, R2 ;  /* 0xfffffff801157810 */ /* 0x000fc80007ffe002 */
[----:B------:R-:W5:Y:S01]  /*10d0*/  LDL.U8 R24, [R24] ;  /* 0x0000000018187983 */ /* 0x000f620000100000 */
[----:B------:R-:W-:-:S03]  /*10e0*/  IADD3 R22, PT, PT, R1, -0x9, R2 ;  /* 0xfffffff701167810 */ /* 0x000fc60007ffe002 */
        /* <DEDUP_REMOVED lines=11> */
[C---:B------:R-:W-:Y:S01]  /*11a0*/  IADD3 R18, PT, PT, R1.reuse, -0xf, R2 ;  /* 0xfffffff101127810 */ /* 0x040fe20007ffe002 */
[----:B------:R-:W-:Y:S02]  /*11b0*/  VIADD R2, R2, 0xfffffff0 ;  /* 0xfffffff002027836 */ /* 0x000fe40000000000 */
[----:B------:R-:W5:Y:S02]  /*11c0*/  LDL.U8 R17, [R17] ;  /* 0x0000000011117983 */ /* 0x000f640000100000 */
[----:B------:R-:W-:Y:S02]  /*11d0*/  IMAD.IADD R14, R1, 0x1, R2 ;  /* 0x00000001010e7824 */ /* 0x000fe400078e0202 */
[----:B------:R-:W5:Y:S04]  /*11e0*/  LDL.U8 R18, [R18] ;  /* 0x0000000012127983 */ /* 0x000f680000100000 */
[----:B------:R-:W5:Y:S01]  /*11f0*/  LDL.U8 R14, [R14] ;  /* 0x000000000e0e7983 */ /* 0x000f620000100000 */
[----:B------:R-:W-:Y:S01]  /*1200*/  VIADD R15, R15, 0x10 ;  /* 0x000000100f0f7836 */ /* 0x000fe20000000000 */
[----:B--2---:R-:W-:Y:S01]  /*1210*/  PRMT R31, R30, 0x8880, RZ ;  /* 0x000088801e1f7816 */ /* 0x004fe200000000ff */
[C---:B------:R-:W-:Y:S01]  /*1220*/  VIADD R30, R12.reuse, 0xffffffff ;  /* 0xffffffff0c1e7836 */ /* 0x040fe20000000000 */
[----:B---3--:R-:W-:Y:S01]  /*1230*/  PRMT R33, R29, 0x8880, RZ ;  /* 0x000088801d217816 */ /* 0x008fe200000000ff */
[----:B------:R-:W-:-:S03]  /*1240*/  VIADD R29, R12, 0xfffffffe ;  /* 0xfffffffe0c1d7836 */ /* 0x000fc60000000000 */
[----:B------:R-:W-:Y:S01]  /*1250*/  ISETP.NE.AND P3, PT, R30, R31, PT ;  /* 0x0000001f1e00720c */ /* 0x000fe20003f65270 */
[----:B------:R-:W-:Y:S01]  /*1260*/  VIADD R30, R7, 0x1 ;  /* 0x00000001071e7836 */ /* 0x000fe20000000000 */
[----:B----4-:R-:W-:-:S04]  /*1270*/  PRMT R28, R28, 0x8880, RZ ;  /* 0x000088801c1c7816 */ /* 0x010fc800000000ff */
[----:B------:R-:W-:Y:S01]  /*1280*/  ISETP.NE.AND P4, PT, R30, R31, PT ;  /* 0x0000001f1e00720c */ /* 0x000fe20003f85270 */
[----:B------:R-:W-:Y:S01]  /*1290*/  IMAD.MOV.U32 R30, RZ, RZ, R33 ;  /* 0x000000ffff1e7224 */ /* 0x000fe200078e0021 */
[----:B-----5:R-:W-:Y:S01]  /*12a0*/  PRMT R27, R27, 0x8880, RZ ;  /* 0x000088801b1b7816 */ /* 0x020fe200000000ff */
[----:B------:R-:W-:-:S03]  /*12b0*/  VIADD R31, R7, 0x2 ;  /* 0x00000002071f7836 */ /* 0x000fc60000000000 */
[-C--:B------:R-:W-:Y:S02]  /*12c0*/  ISETP.NE.AND P1, PT, R29, R30.reuse, PT ;  /* 0x0000001e1d00720c */ /* 0x080fe40003f25270 */
[----:B------:R-:W-:Y:S01]  /*12d0*/  SEL R29, R13, RZ, P4 ;  /* 0x000000ff0d1d7207 */ /* 0x000fe20002000000 */
[C---:B------:R-:W-:Y:S01]  /*12e0*/  VIADD R13, R12.reuse, 0xfffffffd ;  /* 0xfffffffd0c0d7836 */ /* 0x040fe20000000000 */
[----:B------:R-:W-:Y:S02]  /*12f0*/  ISETP.NE.AND P2, PT, R31, R30, PT ;  /* 0x0000001e1f00720c */ /* 0x000fe40003f45270 */
[----:B------:R-:W-:Y:S01]  /*1300*/  SEL R30, R29, RZ, P3 ;  /* 0x000000ff1d1e7207 */ /* 0x000fe20001800000 */
[----:B------:R-:W-:Y:S01]  /*1310*/  VIADD R29, R7, 0x3 ;  /* 0x00000003071d7836 */ /* 0x000fe20000000000 */
[----:B------:R-:W-:Y:S01]  /*1320*/  ISETP.NE.AND P3, PT, R13, R28, PT ;  /* 0x0000001c0d00720c */ /* 0x000fe20003f65270 */
[----:B------:R-:W-:Y:S01]  /*1330*/  VIADD R13, R12, 0xfffffffc ;  /* 0xfffffffc0c0d7836 */ /* 0x000fe20000000000 */
[----:B------:R-:W-:-:S02]  /*1340*/  SEL R30, R30, RZ, P2 ;  /* 0x000000ff1e1e7207 */ /* 0x000fc40001000000 */
[----:B------:R-:W-:Y:S01]  /*1350*/  ISETP.NE.AND P2, PT, R29, R28, PT ;  /* 0x0000001c1d00720c */ /* 0x000fe20003f45270 */
[----:B------:R-:W-:Y:S01]  /*1360*/  IMAD.MOV.U32 R28, RZ, RZ, R27 ;  /* 0x000000ffff1c7224 */ /* 0x000fe200078e001b */
[----:B------:R-:W-:Y:S01]  /*1370*/  SEL R30, R30, RZ, P1 ;  /* 0x000000ff1e1e7207 */ /* 0x000fe20000800000 */
[----:B------:R-:W-:Y:S01]  /*1380*/  VIADD R27, R7, 0x4 ;  /* 0x00000004071b7836 */ /* 0x000fe20000000000 */
[----:B------:R-:W-:Y:S02]  /*1390*/  PRMT R29, R26, 0x8880, RZ ;  /* 0x000088801a1d7816 */ /* 0x000fe400000000ff */
[----:B------:R-:W-:Y:S02]  /*13a0*/  SEL R30, R30, RZ, P2 ;  /* 0x000000ff1e1e7207 */ /* 0x000fe40001000000 */
[-C--:B------:R-:W-:Y:S02]  /*13b0*/  ISETP.NE.AND P1, PT, R13, R28.reuse, PT ;  /* 0x0000001c0d00720c */ /* 0x080fe40003f25270 */
[----:B------:R-:W-:Y:S01]  /*13c0*/  PRMT R13, R25, 0x8880, RZ ;  /* 0x00008880190d7816 */ /* 0x000fe200000000ff */
[----:B------:R-:W-:Y:S01]  /*13d0*/  VIADD R25, R7, 0x5 ;  /* 0x0000000507197836 */ /* 0x000fe20000000000 */
[----:B------:R-:W-:Y:S01]  /*13e0*/  ISETP.NE.AND P2, PT, R27, R28, PT ;  /* 0x0000001c1b00720c */ /* 0x000fe20003f45270 */
[----:B------:R-:W-:Y:S01]  /*13f0*/  VIADD R27, R12, 0xfffffffb ;  /* 0xfffffffb0c1b7836 */ /* 0x000fe20000000000 */
[----:B------:R-:W-:Y:S01]  /*1400*/  SEL R30, R30, RZ, P3 ;  /* 0x000000ff1e1e7207 */ /* 0x000fe20001800000 */
[----:B------:R-:W-:-:S02]  /*1410*/  IMAD.MOV.U32 R26, RZ, RZ, R13 ;  /* 0x000000ffff1a7224 */ /* 0x000fc400078e000d */
[----:B------:R-:W-:Y:S01]  /*1420*/  VIADD R28, R7, 0x6 ;  /* 0x00000006071c7836 */ /* 0x000fe20000000000 */
[----:B------:R-:W-:Y:S01]  /*1430*/  SEL R30, R30, RZ, P2 ;  /* 0x000000ff1e1e7207 */ /* 0x000fe20001000000 */
[----:B------:R-:W-:Y:S01]  /*1440*/  IMAD.MOV.U32 R13, RZ, RZ, R29 ;  /* 0x000000ffff0d7224 */ /* 0x000fe200078e001d */
[-C--:B------:R-:W-:Y:S01]  /*1450*/  ISETP.NE.AND P3, PT, R25, R26.reuse, PT ;  /* 0x0000001a1900720c */ /* 0x080fe20003f65270 */
[----:B------:R-:W-:Y:S01]  /*1460*/  VIADD R25, R12, 0xfffffff9 ;  /* 0xfffffff90c197836 */ /* 0x000fe20000000000 */
[----:B------:R-:W-:Y:S02]  /*1470*/  SEL R30, R30, RZ, P1 ;  /* 0x000000ff1e1e7207 */ /* 0x000fe40000800000 */
[----:B------:R-:W-:Y:S01]  /*1480*/  ISETP.NE.AND P2, PT, R27, R26, PT ;  /* 0x0000001a1b00720c */ /* 0x000fe20003f45270 */
[----:B------:R-:W-:Y:S01]  /*1490*/  VIADD R27, R7, 0x7 ;  /* 0x00000007071b7836 */ /* 0x000fe20000000000 */
[----:B------:R-:W-:Y:S02]  /*14a0*/  SEL R30, R30, RZ, P3 ;  /* 0x000000ff1e1e7207 */ /* 0x000fe40001800000 */
[----:B------:R-:W-:Y:S01]  /*14b0*/  PRMT R26, R24, 0x8880, RZ ;  /* 0x00008880181a7816 */ /* 0x000fe200000000ff */
[----:B------:R-:W-:Y:S01]  /*14c0*/  VIADD R24, R12, 0xfffffffa ;  /* 0xfffffffa0c187836 */ /* 0x000fe20000000000 */
[----:B------:R-:W-:-:S02]  /*14d0*/  ISETP.NE.AND P1, PT, R28, R13, PT ;  /* 0x0000000d1c00720c */ /* 0x000fc40003f25270 */
[----:B------:R-:W-:Y:S02]  /*14e0*/  SEL R30, R30, RZ, P2 ;  /* 0x000000ff1e1e7207 */ /* 0x000fe40001000000 */
[----:B------:R-:W-:Y:S01]  /*14f0*/  ISETP.NE.AND P3, PT, R24, R13, PT ;  /* 0x0000000d1800720c */ /* 0x000fe20003f65270 */
[----:B------:R-:W-:Y:S01]  /*1500*/  VIADD R13, R12, 0xfffffff8 ;  /* 0xfffffff80c0d7836 */ /* 0x000fe20000000000 */
[----:B------:R-:W-:Y:S02]  /*1510*/  SEL R30, R30, RZ, P1 ;  /* 0x000000ff1e1e7207 */ /* 0x000fe40000800000 */
[----:B------:R-:W-:Y:S01]  /*1520*/  PRMT R24, R21, 0x8880, RZ ;  /* 0x0000888015187816 */ /* 0x000fe200000000ff */
[----:B------:R-:W-:Y:S01]  /*1530*/  VIADD R21, R7, 0x8 ;  /* 0x0000000807157836 */ /* 0x000fe20000000000 */
[----:B------:R-:W-:Y:S02]  /*1540*/  ISETP.NE.AND P1, PT, R27, R26, PT ;  /* 0x0000001a1b00720c */ /* 0x000fe40003f25270 */
[----:B------:R-:W-:-:S02]  /*1550*/  SEL R30, R30, RZ, P3 ;  /* 0x000000ff1e1e7207 */ /* 0x000fc40001800000 */
[----:B------:R-:W-:Y:S01]  /*1560*/  ISETP.NE.AND P2, PT, R25, R26, PT ;  /* 0x0000001a1900720c */ /* 0x000fe20003f45270 */
[----:B------:R-:W-:Y:S01]  /*1570*/  VIADD R25, R7, 0x9 ;  /* 0x0000000907197836 */ /* 0x000fe20000000000 */
[----:B------:R-:W-:Y:S01]  /*1580*/  PRMT R26, R22, 0x8880, RZ ;  /* 0x00008880161a7816 */ /* 0x000fe200000000ff */
[----:B------:R-:W-:Y:S01]  /*1590*/  IMAD.MOV.U32 R22, RZ, RZ, R24 ;  /* 0x000000ffff167224 */ /* 0x000fe200078e0018 */
[----:B------:R-:W-:Y:S02]  /*15a0*/  SEL R30, R30, RZ, P1 ;  /* 0x000000ff1e1e7207 */ /* 0x000fe40000800000 */
[----:B------:R-:W-:Y:S01]  /*15b0*/  PRMT R16, R16, 0x8880, RZ ;  /* 0x0000888010107816 */ /* 0x000fe200000000ff */
[----:B------:R-:W-:Y:S01]  /*15c0*/  IMAD.MOV.U32 R24, RZ, RZ, R26 ;  /* 0x000000ffff187224 */ /* 0x000fe200078e001a */
[----:B------:R-:W-:Y:S01]  /*15d0*/  ISETP.NE.AND P3, PT, R21, R22, PT ;  /* 0x000000161500720c */ /* 0x000fe20003f65270 */
[----:B------:R-:W-:Y:S01]  /*15e0*/  VIADD R21, R12, 0xfffffff6 ;  /* 0xfffffff60c157836 */ /* 0x000fe20000000000 */
[----:B------:R-:W-:-:S02]  /*15f0*/  SEL R30, R30, RZ, P2 ;  /* 0x000000ff1e1e7207 */ /* 0x000fc40001000000 */
[----:B------:R-:W-:Y:S01]  /*1600*/  ISETP.NE.AND P2, PT, R13, R22, PT ;  /* 0x000000160d00720c */ /* 0x000fe20003f45270 */
[----:B------:R-:W-:Y:S01]  /*1610*/  VIADD R13, R12, 0xfffffff7 ;  /* 0xfffffff70c0d7836 */ /* 0x000fe20000000000 */
[----:B------:R-:W-:Y:S02]  /*1620*/  SEL R30, R30, RZ, P3 ;  /* 0x000000ff1e1e7207 */ /* 0x000fe40001800000 */
[-C--:B------:R-:W-:Y:S02]  /*1630*/  ISETP.NE.AND P1, PT, R25, R24.reuse, PT ;  /* 0x000000181900720c */ /* 0x080fe40003f25270 */
[----:B------:R-:W-:Y:S02]  /*1640*/  SEL R30, R30, RZ, P2 ;  /* 0x000000ff1e1e7207 */ /* 0x000fe40001000000 */
[----:B------:R-:W-:Y:S01]  /*1650*/  PRMT R22, R23, 0x8880, RZ ;  /* 0x0000888017167816 */ /* 0x000fe200000000ff */
[----:B------:R-:W-:Y:S01]  /*1660*/  VIADD R23, R7, 0xa ;  /* 0x0000000a07177836 */ /* 0x000fe20000000000 */
[----:B------:R-:W-:Y:S01]  /*1670*/  ISETP.NE.AND P3, PT, R13, R24, PT ;  /* 0x000000180d00720c */ /* 0x000fe20003f65270 */
[----:B------:R-:W-:Y:S01]  /*1680*/  VIADD R13, R12, 0xfffffff5 ;  /* 0xfffffff50c0d7836 */ /* 0x000fe20000000000 */
[----:B------:R-:W-:-:S02]  /*1690*/  SEL R30, R30, RZ, P1 ;  /* 0x000000ff1e1e7207 */ /* 0x000fc40000800000 */
[-C--:B------:R-:W-:Y:S02]  /*16a0*/  ISETP.NE.AND P1, PT, R23, R22.reuse, PT ;  /* 0x000000161700720c */ /* 0x080fe40003f25270 */
        /* <DEDUP_REMOVED lines=11> */
[----:B------:R-:W-:Y:S01]  /*1760*/  ISETP.NE.AND P1, PT, R19, R22, PT ;  /* 0x000000161300720c */ /* 0x000fe20003f25270 */
[----:B------:R-:W-:Y:S01]  /*1770*/  VIADD R19, R7, 0xd ;  /* 0x0000000d07137836 */ /* 0x000fe20000000000 */
[----:B------:R-:W-:Y:S02]  /*1780*/  SEL R30, R30, RZ, P2 ;  /* 0x000000ff1e1e7207 */ /* 0x000fe40001000000 */
[----:B------:R-:W-:-:S02]  /*1790*/  PRMT R16, R20, 0x8880, RZ ;  /* 0x0000888014107816 */ /* 0x000fc400000000ff */
        /* <DEDUP_REMOVED lines=10> */
[-C--:B------:R-:W-:Y:S01]  /*1840*/  ISETP.NE.AND P2, PT, R17, R20.reuse, PT ;  /* 0x000000141100720c */ /* 0x080fe20003f45270 */
[C---:B------:R-:W-:Y:S01]  /*1850*/  VIADD R17, R7.reuse, 0xf ;  /* 0x0000000f07117836 */ /* 0x040fe20000000000 */
[----:B------:R-:W-:Y:S01]  /*1860*/  SEL R30, R30, RZ, P1 ;  /* 0x000000ff1e1e7207 */ /* 0x000fe20000800000 */
[----:B------:R-:W-:Y:S01]  /*1870*/  VIADD R7, R7, 0x10 ;  /* 0x0000001007077836 */ /* 0x000fe20000000000 */
[----:B------:R-:W-:Y:S02]  /*1880*/  PRMT R16, R18, 0x8880, RZ ;  /* 0x0000888012107816 */ /* 0x000fe400000000ff */
[----:B------:R-:W-:Y:S01]  /*1890*/  ISETP.NE.AND P1, PT, R13, R20, PT ;  /* 0x000000140d00720c */ /* 0x000fe20003f25270 */
[----:B------:R-:W-:Y:S01]  /*18a0*/  VIADD R13, R12, 0xfffffff1 ;  /* 0xfffffff10c0d7836 */ /* 0x000fe20000000000 */
[----:B------:R-:W-:Y:S01]  /*18b0*/  SEL R30, R30, RZ, P2 ;  /* 0x000000ff1e1e7207 */ /* 0x000fe20001000000 */
[----:B------:R-:W-:Y:S01]  /*18c0*/  VIADD R12, R12, 0xfffffff0 ;  /* 0xfffffff00c0c7836 */ /* 0x000fe20000000000 */
[----:B------:R-:W-:-:S02]  /*18d0*/  PRMT R14, R14, 0x8880, RZ ;  /* 0x000088800e0e7816 */ /* 0x000fc400000000ff */
[-C--:B------:R-:W-:Y:S02]  /*18e0*/  ISETP.NE.AND P2, PT, R17, R16.reuse, PT ;  /* 0x000000101100720c */ /* 0x080fe40003f45270 */
[----:B------:R-:W-:Y:S02]  /*18f0*/  SEL R30, R30, RZ, P1 ;  /* 0x000000ff1e1e7207 */ /* 0x000fe40000800000 */
[----:B------:R-:W-:Y:S01]  /*1900*/  ISETP.NE.AND P1, PT, R13, R16, PT ;  /* 0x000000100d00720c */ /* 0x000fe20003f25270 */
[----:B------:R-:W-:Y:S01]  /*1910*/  IMAD.MOV.U32 R13, RZ, RZ, R14 ;  /* 0x000000ffff0d7224 */ /* 0x000fe200078e000e */
[----:B------:R-:W-:Y:S02]  /*1920*/  SEL R30, R30, RZ, P2 ;  /* 0x000000ff1e1e7207 */ /* 0x000fe40001000000 */
[----:B------:R-:W-:Y:S02]  /*1930*/  LOP3.LUT R14, R0, 0x7ffffff0, RZ, 0xc0, !PT ;  /* 0x7ffffff0000e7812 */ /* 0x000fe400078ec0ff */
[----:B------:R-:W-:-:S02]  /*1940*/  ISETP.NE.AND P2, PT, R7, R13, PT ;  /* 0x0000000d0700720c */ /* 0x000fc40003f45270 */
[----:B------:R-:W-:Y:S02]  /*1950*/  SEL R30, R30, RZ, P1 ;  /* 0x000000ff1e1e7207 */ /* 0x000fe40000800000 */
[----:B------:R-:W-:Y:S02]  /*1960*/  ISETP.NE.AND P1, PT, R12, R13, PT ;  /* 0x0000000d0c00720c */ /* 0x000fe40003f25270 */
[----:B------:R-:W-:Y:S02]  /*1970*/  SEL R30, R30, RZ, P2 ;  /* 0x000000ff1e1e7207 */ /* 0x000fe40001000000 */
[----:B------:R-:W-:Y:S02]  /*1980*/  ISETP.NE.AND P2, PT, R15, R14, PT ;  /* 0x0000000e0f00720c */ /* 0x000fe40003f45270 */
[----:B------:R-:W-:-:S04]  /*1990*/  SEL R30, R30, RZ, P1 ;  /* 0x000000ff1e1e7207 */ /* 0x000fc80000800000 */
[----:B------:R-:W-:-:S07]  /*19a0*/  PRMT R13, R30, 0x7610, R13 ;  /* 0x000076101e0d7816 */ /* 0x000fce000000000d */
[----:B------:R-:W-:Y:S05]  /*19b0*/  @P2 BRA `(.L_x_24) ;  /* 0xfffffff4008c2947 */ /* 0x000fea000383ffff */
.L_x_23:
[----:B------:R-:W-:Y:S05]  /*19c0*/  BSYNC.RECONVERGENT B3 ;  /* 0x0000000000037941 */ /* 0x000fea0003800200 */
.L_x_22:
[----:B------:R-:W-:Y:S01]  /*19d0*/  PRMT R16, R13, 0x7610, R16 ;  /* 0x000076100d107816 */ /* 0x000fe20000000010 */
[----:B------:R-:W-:Y:S06]  /*19e0*/  @!P0 BRA `(.L_x_12) ;  /* 0x0000000800948947 */ /* 0x000fec0003800000 */
[----:B------:R-:W-:Y:S01]  /*19f0*/  ISETP.GE.U32.AND P0, PT, R32, 0x8, PT ;  /* 0x000000082000780c */ /* 0x000fe20003f06070 */
[----:B------:R-:W-:Y:S01]  /*1a00*/  BSSY.RECONVERGENT B3, `(.L_x_25) ;  /* 0x0000054000037945 */ /* 0x000fe20003800200 */
[----:B------:R-:W-:Y:S01]  /*1a10*/  LOP3.LUT R32, R0, 0x7, RZ, 0xc0, !PT ;  /* 0x0000000700207812 */ /* 0x000fe200078ec0ff */
[----:B------:R-:W-:Y:S01]  /*1a20*/  IMAD.MOV.U32 R14, RZ, RZ, R7 ;  /* 0x000000ffff0e7224 */ /* 0x000fe200078e0007 */
[----:B------:R-:W-:-:S09]  /*1a30*/  PRMT R22, R13, 0x7610, R22 ;  /* 0x000076100d167816 */ /* 0x000fd20000000016 */
[----:B------:R-:W-:Y:S05]  /*1a40*/  @!P0 BRA `(.L_x_26) ;  /* 0x00000004003c8947 */ /* 0x000fea0003800000 */
[C-C-:B------:R-:W-:Y:S02]  /*1a50*/  IADD3 R33, PT, PT, R1.reuse, -0x1, R2.reuse ;  /* 0xffffffff01217810 */ /* 0x140fe40007ffe002 */
[C-C-:B------:R-:W-:Y:S02]  /*1a60*/  IADD3 R30, PT, PT, R1.reuse, -0x2, R2.reuse ;  /* 0xfffffffe011e7810 */ /* 0x140fe40007ffe002 */
[C-C-:B------:R-:W-:Y:S02]  /*1a70*/  IADD3 R27, PT, PT, R1.reuse, -0x3, R2.reuse ;  /* 0xfffffffd011b7810 */ /* 0x140fe40007ffe002 */
[C-C-:B------:R-:W-:Y:S02]  /*1a80*/  IADD3 R24, PT, PT, R1.reuse, -0x4, R2.reuse ;  /* 0xfffffffc01187810 */ /* 0x140fe40007ffe002 */
[C-C-:B------:R-:W-:Y:S02]  /*1a90*/  IADD3 R23, PT, PT, R1.reuse, -0x5, R2.reuse ;  /* 0xfffffffb01177810 */ /* 0x140fe40007ffe002 */
[----:B------:R-:W-:-:S02]  /*1aa0*/  IADD3 R29, PT, PT, R1, -0x6, R2 ;  /* 0xfffffffa011d7810 */ /* 0x000fc40007ffe002 */
[----:B------:R-:W-:Y:S01]  /*1ab0*/  IADD3 R28, PT, PT, R1, -0x7, R2 ;  /* 0xfffffff9011c7810 */ /* 0x000fe20007ffe002 */
[----:B------:R-:W-:-:S04]  /*1ac0*/  VIADD R2, R2, 0xfffffff8 ;  /* 0xfffffff802027836 */ /* 0x000fc80000000000 */
[----:B------:R-:W-:-:S06]  /*1ad0*/  IMAD.IADD R15, R1, 0x1, R2 ;  /* 0x00000001010f7824 */ /* 0x000fcc00078e0202 */
[----:B------:R-:W2:Y:S01]  /*1ae0*/  LDL.S8 R15, [R15] ;  /* 0x000000000f0f7983 */ /* 0x000ea20000100200 */
[C---:B------:R-:W-:Y:S01]  /*1af0*/  VIADD R26, R12.reuse, 0xffffffff ;  /* 0xffffffff0c1a7836 */ /* 0x040fe20000000000 */
[----:B------:R-:W-:Y:S01]  /*1b00*/  PRMT R16, RZ, 0x7610, R16 ;  /* 0x00007610ff107816 */ /* 0x000fe20000000010 */
[C---:B------:R-:W-:Y:S01]  /*1b10*/  VIADD R25, R12.reuse, 0xfffffffe ;  /* 0xfffffffe0c197836 */ /* 0x040fe20000000000 */
[----:B------:R-:W-:Y:S01]  /*1b20*/  PRMT R22, RZ, 0x7610, R22 ;  /* 0x00007610ff167816 */ /* 0x000fe20000000016 */
[C---:B------:R-:W-:Y:S02]  /*1b30*/  VIADD R21, R12.reuse, 0xfffffffd ;  /* 0xfffffffd0c157836 */ /* 0x040fe40000000000 */
[C---:B------:R-:W-:Y:S02]  /*1b40*/  VIADD R20, R12.reuse, 0xfffffffc ;  /* 0xfffffffc0c147836 */ /* 0x040fe40000000000 */
[C---:B------:R-:W-:Y:S02]  /*1b50*/  VIADD R19, R12.reuse, 0xfffffffb ;  /* 0xfffffffb0c137836 */ /* 0x040fe40000000000 */
[----:B------:R-:W-:-:S02]  /*1b60*/  VIADD R18, R12, 0xfffffffa ;  /* 0xfffffffa0c127836 */ /* 0x000fc40000000000 */
[C---:B------:R-:W-:Y:S02]  /*1b70*/  VIADD R17, R12.reuse, 0xfffffff9 ;  /* 0xfffffff90c117836 */ /* 0x040fe40000000000 */
[----:B------:R-:W-:Y:S02]  /*1b80*/  VIADD R12, R12, 0xfffffff8 ;  /* 0xfffffff80c0c7836 */ /* 0x000fe40000000000 */
[----:B------:R-:W-:-:S03]  /*1b90*/  VIADD R14, R7, 0x8 ;  /* 0x00000008070e7836 */ /* 0x000fc60000000000 */
[----:B--2---:R-:W-:-:S13]  /*1ba0*/  ISETP.NE.AND P0, PT, R12, R15, PT ;  /* 0x0000000f0c00720c */ /* 0x004fda0003f05270 */
[----:B------:R-:W-:Y:S05]  /*1bb0*/  @!P0 BRA `(.L_x_26) ;  /* 0x0000000000e08947 */ /* 0x000fea0003800000 */
[----:B------:R-:W2:Y:S04]  /*1bc0*/  LDL.U8 R33, [R33] ;  /* 0x0000000021217983 */ /* 0x000ea80000100000 */
[----:B------:R-:W3:Y:S04]  /*1bd0*/  LDL.U8 R30, [R30] ;  /* 0x000000001e1e7983 */ /* 0x000ee80000100000 */
[----:B------:R-:W4:Y:S04]  /*1be0*/  LDL.U8 R27, [R27] ;  /* 0x000000001b1b7983 */ /* 0x000f280000100000 */
[----:B------:R-:W5:Y:S04]  /*1bf0*/  LDL.U8 R24, [R24] ;  /* 0x0000000018187983 */ /* 0x000f680000100000 */
[----:B------:R-:W5:Y:S04]  /*1c00*/  LDL.U8 R23, [R23] ;  /* 0x0000000017177983 */ /* 0x000f680000100000 */
[----:B------:R-:W5:Y:S04]  /*1c10*/  LDL.U8 R22, [R29] ;  /* 0x000000001d167983 */ /* 0x000f680000100000 */
[----:B------:R-:W5:Y:S01]  /*1c20*/  LDL.U8 R16, [R28] ;  /* 0x000000001c107983 */ /* 0x000f620000100000 */
[----:B------:R-:W-:Y:S01]  /*1c30*/  VIADD R34, R7, 0x1 ;  /* 0x0000000107227836 */ /* 0x000fe20000000000 */
[----:B--2---:R-:W-:Y:S01]  /*1c40*/  PRMT R31, R33, 0x8880, RZ ;  /* 0x00008880211f7816 */ /* 0x004fe200000000ff */
[----:B------:R-:W-:-:S03]  /*1c50*/  VIADD R33, R7, 0x2 ;  /* 0x0000000207217836 */ /* 0x000fc60000000000 */
[-C--:B------:R-:W-:Y:S02]  /*1c60*/  ISETP.NE.AND P0, PT, R34, R31.reuse, PT ;  /* 0x0000001f2200720c */ /* 0x080fe40003f05270 */
[----:B---3--:R-:W-:Y:S02]  /*1c70*/  PRMT R30, R30, 0x8880, RZ ;  /* 0x000088801e1e7816 */ /* 0x008fe400000000ff */
[----:B------:R-:W-:Y:S02]  /*1c80*/  ISETP.NE.AND P1, PT, R26, R31, PT ;  /* 0x0000001f1a00720c */ /* 0x000fe40003f25270 */
[----:B------:R-:W-:Y:S02]  /*1c90*/  SEL R13, R13, RZ, P0 ;  /* 0x000000ff0d0d7207 */ /* 0x000fe40000000000 */
[----:B----4-:R-:W-:Y:S02]  /*1ca0*/  PRMT R26, R27, 0x8880, RZ ;  /* 0x000088801b1a7816 */ /* 0x010fe400000000ff */
[----:B------:R-:W-:-:S02]  /*1cb0*/  ISETP.NE.AND P0, PT, R33, R30, PT ;  /* 0x0000001e2100720c */ /* 0x000fc40003f05270 */
[----:B------:R-:W-:Y:S01]  /*1cc0*/  SEL R27, R13, RZ, P1 ;  /* 0x000000ff0d1b7207 */ /* 0x000fe20000800000 */
[----:B------:R-:W-:Y:S01]  /*1cd0*/  VIADD R13, R7, 0x3 ;  /* 0x00000003070d7836 */ /* 0x000fe20000000000 */
[----:B------:R-:W-:Y:S02]  /*1ce0*/  ISETP.NE.AND P1, PT, R25, R30, PT ;  /* 0x0000001e1900720c */ /* 0x000fe40003f25270 */
[----:B------:R-:W-:Y:S02]  /*1cf0*/  SEL R27, R27, RZ, P0 ;  /* 0x000000ff1b1b7207 */ /* 0x000fe40000000000 */
[----:B-----5:R-:W-:Y:S01]  /*1d00*/  PRMT R25, R24, 0x8880, RZ ;  /* 0x0000888018197816 */ /* 0x020fe200000000ff */
[----:B------:R-:W-:Y:S01]  /*1d10*/  VIADD R24, R7, 0x4 ;  /* 0x0000000407187836 */ /* 0x000fe20000000000 */
[-C--:B------:R-:W-:Y:S02]  /*1d20*/  ISETP.NE.AND P0, PT, R13, R26.reuse, PT ;  /* 0x0000001a0d00720c */ /* 0x080fe40003f05270 */
[----:B------:R-:W-:Y:S01]  /*1d30*/  SEL R27, R27, RZ, P1 ;  /* 0x000000ff1b1b7207 */ /* 0x000fe20000800000 */
[----:B------:R-:W-:Y:S01]  /*1d40*/  IMAD.MOV.U32 R13, RZ, RZ, R25 ;  /* 0x000000ffff0d7224 */ /* 0x000fe200078e0019 */
[----:B------:R-:W-:-:S02]  /*1d50*/  ISETP.NE.AND P1, PT, R21, R26, PT ;  /* 0x0000001a1500720c */ /* 0x000fc40003f25270 */
[----:B------:R-:W-:Y:S02]  /*1d60*/  SEL R27, R27, RZ, P0 ;  /* 0x000000ff1b1b7207 */ /* 0x000fe40000000000 */
[----:B------:R-:W-:Y:S02]  /*1d70*/  PRMT R23, R23, 0x8880, RZ ;  /* 0x0000888017177816 */ /* 0x000fe400000000ff */
[-C--:B------:R-:W-:Y:S02]  /*1d80*/  ISETP.NE.AND P0, PT, R24, R13.reuse, PT ;  /* 0x0000000d1800720c */ /* 0x080fe40003f05270 */
[----:B------:R-:W-:Y:S02]  /*1d90*/  SEL R27, R27, RZ, P1 ;  /* 0x000000ff1b1b7207 */ /* 0x000fe40000800000 */
[----:B------:R-:W-:Y:S01]  /*1da0*/  ISETP.NE.AND P1, PT, R20, R13, PT ;  /* 0x0000000d1400720c */ /* 0x000fe20003f25270 */
[----:B------:R-:W-:Y:S01]  /*1db0*/  VIADD R13, R7, 0x5 ;  /* 0x00000005070d7836 */ /* 0x000fe20000000000 */
[----:B------:R-:W-:Y:S01]  /*1dc0*/  SEL R27, R27, RZ, P0 ;  /* 0x000000ff1b1b7207 */ /* 0x000fe20000000000 */
[----:B------:R-:W-:Y:S01]  /*1dd0*/  IMAD.MOV.U32 R20, RZ, RZ, R23 ;  /* 0x000000ffff147224 */ /* 0x000fe200078e0017 */
[----:B------:R-:W-:Y:S01]  /*1de0*/  PRMT R21, R22, 0x8880, RZ ;  /* 0x0000888016157816 */ /* 0x000fe200000000ff */
[----:B------:R-:W-:Y:S01]  /*1df0*/  VIADD R22, R7, 0x6 ;  /* 0x0000000607167836 */ /* 0x000fe20000000000 */
[----:B------:R-:W-:Y:S01]  /*1e00*/  SEL R27, R27, RZ, P1 ;  /* 0x000000ff1b1b7207 */ /* 0x000fe20000800000 */
[----:B------:R-:W-:Y:S01]  /*1e10*/  VIADD R7, R7, 0x7 ;  /* 0x0000000707077836 */ /* 0x000fe20000000000 */
[-C--:B------:R-:W-:Y:S01]  /*1e20*/  ISETP.NE.AND P0, PT, R13, R20.reuse, PT ;  /* 0x000000140d00720c */ /* 0x080fe20003f05270 */
[----:B------:R-:W-:Y:S01]  /*1e30*/  IMAD.MOV.U32 R13, RZ, RZ, R21 ;  /* 0x000000ffff0d7224 */ /* 0x000fe200078e0015 */
[----:B------:R-:W-:-:S02]  /*1e40*/  ISETP.NE.AND P1, PT, R19, R20, PT ;  /* 0x000000141300720c */ /* 0x000fc40003f25270 */
[----:B------:R-:W-:Y:S02]  /*1e50*/  SEL R27, R27, RZ, P0 ;  /* 0x000000ff1b1b7207 */ /* 0x000fe40000000000 */
[-C--:B------:R-:W-:Y:S02]  /*1e60*/  ISETP.NE.AND P0, PT, R22, R13.reuse, PT ;  /* 0x0000000d1600720c */ /* 0x080fe40003f05270 */
[----:B------:R-:W-:Y:S02]  /*1e70*/  SEL R27, R27, RZ, P1 ;  /* 0x000000ff1b1b7207 */ /* 0x000fe40000800000 */
[----:B------:R-:W-:Y:S02]  /*1e80*/  PRMT R16, R16, 0x8880, RZ ;  /* 0x0000888010107816 */ /* 0x000fe400000000ff */
[----:B------:R-:W-:Y:S02]  /*1e90*/  ISETP.NE.AND P1, PT, R18, R13, PT ;  /* 0x0000000d1200720c */ /* 0x000fe40003f25270 */
[----:B------:R-:W-:-:S02]  /*1ea0*/  SEL R27, R27, RZ, P0 ;  /* 0x000000ff1b1b7207 */ /* 0x000fc40000000000 */
[-C--:B------:R-:W-:Y:S02]  /*1eb0*/  ISETP.NE.AND P0, PT, R7, R16.reuse, PT ;  /* 0x000000100700720c */ /* 0x080fe40003f05270 */
[----:B------:R-:W-:Y:S02]  /*1ec0*/  SEL R27, R27, RZ, P1 ;  /* 0x000000ff1b1b7207 */ /* 0x000fe40000800000 */
[----:B------:R-:W-:Y:S02]  /*1ed0*/  ISETP.NE.AND P1, PT, R17, R16, PT ;  /* 0x000000101100720c */ /* 0x000fe40003f25270 */
[----:B------:R-:W-:Y:S02]  /*1ee0*/  SEL R27, R27, RZ, P0 ;  /* 0x000000ff1b1b7207 */ /* 0x000fe40000000000 */
[----:B------:R-:W-:Y:S02]  /*1ef0*/  ISETP.NE.AND P0, PT, R14, R15, PT ;  /* 0x0000000f0e00720c */ /* 0x000fe40003f05270 */
[----:B------:R-:W-:-:S04]  /*1f00*/  SEL R27, R27, RZ, P1 ;  /* 0x000000ff1b1b7207 */ /* 0x000fc80000800000 */
[----:B------:R-:W-:-:S04]  /*1f10*/  SEL R27, R27, RZ, P0 ;  /* 0x000000ff1b1b7207 */ /* 0x000fc80000000000 */
[C---:B------:R-:W-:Y:S02]  /*1f20*/  PRMT R16, R27.reuse, 0x7610, R16 ;  /* 0x000076101b107816 */ /* 0x040fe40000000010 */
[----:B------:R-:W-:-:S07]  /*1f30*/  PRMT R22, R27, 0x7610, R22 ;  /* 0x000076101b167816 */ /* 0x000fce0000000016 */
.L_x_26:
[----:B------:R-:W-:Y:S05]  /*1f40*/  BSYNC.RECONVERGENT B3 ;  /* 0x0000000000037941 */ /* 0x000fea0003800200 */
.L_x_25:
[----:B------:R-:W-:-:S13]  /*1f50*/  ISETP.NE.AND P0, PT, R32, RZ, PT ;  /* 0x000000ff2000720c */ /* 0x000fda0003f05270 */
[----:B------:R-:W-:Y:S05]  /*1f60*/  @!P0 BRA `(.L_x_12) ;  /* 0x0000000400348947 */ /* 0x000fea0003800000 */
[----:B------:R-:W-:Y:S01]  /*1f70*/  ISETP.GE.U32.AND P0, PT, R32, 0x4, PT ;  /* 0x000000042000780c */ /* 0x000fe20003f06070 */
[----:B------:R-:W-:Y:S01]  /*1f80*/  BSSY.RECONVERGENT B3, `(.L_x_27) ;  /* 0x0000029000037945 */ /* 0x000fe20003800200 */
[----:B------:R-:W-:Y:S02]  /*1f90*/  LOP3.LUT R17, R0, 0x3, RZ, 0xc0, !PT ;  /* 0x0000000300117812 */ /* 0x000fe400078ec0ff */
[----:B------:R-:W-:-:S09]  /*1fa0*/  PRMT R16, R22, 0x7610, R16 ;  /* 0x0000761016107816 */ /* 0x000fd20000000010 */
[----:B------:R-:W-:Y:S05]  /*1fb0*/  @!P0 BRA `(.L_x_28) ;  /* 0x0000000000948947 */ /* 0x000fea0003800000 */
[C-C-:B------:R-:W-:Y:S02]  /*1fc0*/  IADD3 R15, PT, PT, R1.reuse, -0x1, R2.reuse ;  /* 0xffffffff010f7810 */ /* 0x140fe40007ffe002 */
[C-C-:B------:R-:W-:Y:S02]  /*1fd0*/  IADD3 R19, PT, PT, R1.reuse, -0x2, R2.reuse ;  /* 0xfffffffe01137810 */ /* 0x140fe40007ffe002 */
[C---:B------:R-:W-:Y:S01]  /*1fe0*/  IADD3 R21, PT, PT, R1.reuse, -0x3, R2 ;  /* 0xfffffffd01157810 */ /* 0x040fe20007ffe002 */
[----:B------:R-:W-:Y:S01]  /*1ff0*/  VIADD R2, R2, 0xfffffffc ;  /* 0xfffffffc02027836 */ /* 0x000fe20000000000 */
[----:B------:R-:W2:Y:S03]  /*2000*/  LDL.U8 R15, [R15] ;  /* 0x000000000f0f7983 */ /* 0x000ea60000100000 */
[----:B------:R-:W-:Y:S01]  /*2010*/  IMAD.IADD R7, R1, 0x1, R2 ;  /* 0x0000000101077824 */ /* 0x000fe200078e0202 */
[----:B------:R-:W3:Y:S04]  /*2020*/  LDL.U8 R19, [R19] ;  /* 0x0000000013137983 */ /* 0x000ee80000100000 */
[----:B------:R-:W4:Y:S04]  /*2030*/  LDL.U8 R21, [R21] ;  /* 0x0000000015157983 */ /* 0x000f280000100000 */
[----:B------:R-:W5:Y:S01]  /*2040*/  LDL.S8 R7, [R7] ;  /* 0x0000000007077983 */ /* 0x000f620000100200 */
[----:B------:R-:W-:-:S02]  /*2050*/  VIADD R18, R12, 0xffffffff ;  /* 0xffffffff0c127836 */ /* 0x000fc40000000000 */
[C---:B------:R-:W-:Y:S02]  /*2060*/  VIADD R20, R12.reuse, 0xfffffffe ;  /* 0xfffffffe0c147836 */ /* 0x040fe40000000000 */
[C---:B------:R-:W-:Y:S02]  /*2070*/  VIADD R24, R12.reuse, 0xfffffffd ;  /* 0xfffffffd0c187836 */ /* 0x040fe40000000000 */
[----:B------:R-:W-:-:S05]  /*2080*/  VIADD R12, R12, 0xfffffffc ;  /* 0xfffffffc0c0c7836 */ /* 0x000fca0000000000 */
[----:B-----5:R-:W-:-:S13]  /*2090*/  ISETP.NE.AND P0, PT, R12, R7, PT ;  /* 0x000000070c00720c */ /* 0x020fda0003f05270 */
[----:B------:R-:W-:Y:S01]  /*20a0*/  @P0 VIADD R16, R14, 0x1 ;  /* 0x000000010e100836 */ /* 0x000fe20000000000 */
[----:B--2---:R-:W-:-:S04]  /*20b0*/  @P0 PRMT R13, R15, 0x8880, RZ ;  /* 0x000088800f0d0816 */ /* 0x004fc800000000ff */
[-C--:B------:R-:W-:Y:S01]  /*20c0*/  @P0 ISETP.NE.AND P1, PT, R16, R13.reuse, PT ;  /* 0x0000000d1000020c */ /* 0x080fe20003f25270 */
[----:B------:R-:W-:Y:S01]  /*20d0*/  @P0 VIADD R16, R14, 0x2 ;  /* 0x000000020e100836 */ /* 0x000fe20000000000 */
[----:B---3--:R-:W-:Y:S02]  /*20e0*/  @P0 PRMT R15, R19, 0x8880, RZ ;  /* 0x00008880130f0816 */ /* 0x008fe400000000ff */
[----:B------:R-:W-:Y:S02]  /*20f0*/  @P0 ISETP.NE.AND P2, PT, R18, R13, PT ;  /* 0x0000000d1200020c */ /* 0x000fe40003f45270 */
[----:B------:R-:W-:Y:S02]  /*2100*/  @P0 SEL R22, R22, RZ, P1 ;  /* 0x000000ff16160207 */ /* 0x000fe40000800000 */
[----:B------:R-:W-:Y:S02]  /*2110*/  @P0 ISETP.NE.AND P1, PT, R16, R15, PT ;  /* 0x0000000f1000020c */ /* 0x000fe40003f25270 */
[----:B------:R-:W-:Y:S01]  /*2120*/  @P0 SEL R22, R22, RZ, P2 ;  /* 0x000000ff16160207 */ /* 0x000fe20001000000 */
[----:B------:R-:W-:Y:S01]  /*2130*/  @P0 VIADD R16, R14, 0x3 ;  /* 0x000000030e100836 */ /* 0x000fe20000000000 */
[----:B----4-:R-:W-:-:S02]  /*2140*/  @P0 PRMT R13, R21, 0x8880, RZ ;  /* 0x00008880150d0816 */ /* 0x010fc400000000ff */
[----:B------:R-:W-:Y:S02]  /*2150*/  @P0 ISETP.NE.AND P2, PT, R20, R15, PT ;  /* 0x0000000f1400020c */ /* 0x000fe40003f45270 */
[----:B------:R-:W-:Y:S02]  /*2160*/  @P0 SEL R22, R22, RZ, P1 ;  /* 0x000000ff16160207 */ /* 0x000fe40000800000 */
[-C--:B------:R-:W-:Y:S02]  /*2170*/  @P0 ISETP.NE.AND P1, PT, R16, R13.reuse, PT ;  /* 0x0000000d1000020c */ /* 0x080fe40003f25270 */
[----:B------:R-:W-:Y:S01]  /*2180*/  @P0 SEL R22, R22, RZ, P2 ;  /* 0x000000ff16160207 */ /* 0x000fe20001000000 */
[----:B------:R-:W-:Y:S01]  /*2190*/  VIADD R14, R14, 0x4 ;  /* 0x000000040e0e7836 */ /* 0x000fe20000000000 */
[----:B------:R-:W-:Y:S02]  /*21a0*/  @P0 ISETP.NE.AND P2, PT, R24, R13, PT ;  /* 0x0000000d1800020c */ /* 0x000fe40003f45270 */
[----:B------:R-:W-:-:S02]  /*21b0*/  @P0 SEL R22, R22, RZ, P1 ;  /* 0x000000ff16160207 */ /* 0x000fc40000800000 */
[----:B------:R-:W-:Y:S02]  /*21c0*/  @P0 ISETP.NE.AND P1, PT, R14, R7, PT ;  /* 0x000000070e00020c */ /* 0x000fe40003f25270 */
[----:B------:R-:W-:Y:S02]  /*21d0*/  @P0 SEL R22, R22, RZ, P2 ;  /* 0x000000ff16160207 */ /* 0x000fe40001000000 */
[----:B------:R-:W-:Y:S02]  /*21e0*/  PRMT R16, RZ, 0x7610, R16 ;  /* 0x00007610ff107816 */ /* 0x000fe40000000010 */
[----:B------:R-:W-:-:S04]  /*21f0*/  @P0 SEL R22, R22, RZ, P1 ;  /* 0x000000ff16160207 */ /* 0x000fc80000800000 */
[----:B------:R-:W-:-:S07]  /*2200*/  @P0 PRMT R16, R22, 0x7610, R16 ;  /* 0x0000761016100816 */ /* 0x000fce0000000010 */
.L_x_28:
[----:B------:R-:W-:Y:S05]  /*2210*/  BSYNC.RECONVERGENT B3 ;  /* 0x0000000000037941 */ /* 0x000fea0003800200 */
.L_x_27:
[----:B------:R-:W-:-:S13]  /*2220*/  ISETP.NE.AND P0, PT, R17, RZ, PT ;  /* 0x000000ff1100720c */ /* 0x000fda0003f05270 */
[----:B------:R-:W-:Y:S05]  /*2230*/  @!P0 BRA `(.L_x_12) ;  /* 0x0000000000808947 */ /* 0x000fea0003800000 */
[----:B------:R-:W-:-:S05]  /*2240*/  IADD3 R15, PT, PT, R1, -0x1, R2 ;  /* 0xffffffff010f7810 */ /* 0x000fca0007ffe002 */
[----:B------:R-:W2:Y:S01]  /*2250*/  LDL.U8 R7, [R15] ;  /* 0x000000000f077983 */ /* 0x000ea20000100000 */
[----:B------:R-:W-:Y:S01]  /*2260*/  VIADD R13, R14, 0x1 ;  /* 0x000000010e0d7836 */ /* 0x000fe20000000000 */
[----:B--2---:R-:W-:Y:S01]  /*2270*/  PRMT R18, R7, 0x8880, RZ ;  /* 0x0000888007127816 */ /* 0x004fe200000000ff */
[----:B------:R-:W-:-:S03]  /*2280*/  VIADD R7, R12, 0xffffffff ;  /* 0xffffffff0c077836 */ /* 0x000fc60000000000 */
[-C--:B------:R-:W-:Y:S02]  /*2290*/  ISETP.NE.AND P1, PT, R13, R18.reuse, PT ;  /* 0x000000120d00720c */ /* 0x080fe40003f25270 */
[----:B------:R-:W-:Y:S02]  /*22a0*/  ISETP.NE.AND P0, PT, R7, R18, PT ;  /* 0x000000120700720c */ /* 0x000fe40003f05270 */
[----:B------:R-:W-:Y:S02]  /*22b0*/  SEL R16, R16, RZ, P1 ;  /* 0x000000ff10107207 */ /* 0x000fe40000800000 */
[----:B------:R-:W-:Y:S02]  /*22c0*/  ISETP.NE.AND P1, PT, R17, 0x1, PT ;  /* 0x000000011100780c */ /* 0x000fe40003f25270 */
[----:B------:R-:W-:-:S11]  /*22d0*/  SEL R16, R16, RZ, P0 ;  /* 0x000000ff10107207 */ /* 0x000fd60000000000 */
        /* <DEDUP_REMOVED lines=10> */
[----:B------:R-:W-:-:S04]  /*2380*/  SEL R13, R16, RZ, P0 ;  /* 0x000000ff100d7207 */ /* 0x000fc80000000000 */
[----:B------:R-:W-:-:S07]  /*2390*/  PRMT R16, R13, 0x7610, R16 ;  /* 0x000076100d107816 */ /* 0x000fce0000000010 */
[----:B------:R-:W-:Y:S05]  /*23a0*/  @!P1 BRA `(.L_x_12) ;  /* 0x0000000000249947 */ /* 0x000fea0003800000 */
[----:B------:R-:W-:-:S06]  /*23b0*/  IADD3 R7, PT, PT, R1, -0x3, R2 ;  /* 0xfffffffd01077810 */ /* 0x000fcc0007ffe002 */
[----:B------:R-:W2:Y:S01]  /*23c0*/  LDL.S8 R7, [R7] ;  /* 0x0000000007077983 */ /* 0x000ea20000100200 */
[----:B------:R-:W-:Y:S01]  /*23d0*/  VIADD R12, R12, 0xfffffffd ;  /* 0xfffffffd0c0c7836 */ /* 0x000fe20000000000 */
[----:B------:R-:W-:-:S04]  /*23e0*/  PRMT R16, RZ, 0x7610, R16 ;  /* 0x00007610ff107816 */ /* 0x000fc80000000010 */
[----:B--2---:R-:W-:-:S13]  /*23f0*/  ISETP.NE.AND P0, PT, R12, R7, PT ;  /* 0x000000070c00720c */ /* 0x004fda0003f05270 */
[----:B------:R-:W-:-:S05]  /*2400*/  @P0 VIADD R14, R14, 0x3 ;  /* 0x000000030e0e0836 */ /* 0x000fca0000000000 */
[----:B------:R-:W-:-:S04]  /*2410*/  @P0 ISETP.NE.AND P1, PT, R14, R7, PT ;  /* 0x000000070e00020c */ /* 0x000fc80003f25270 */
[----:B------:R-:W-:-:S04]  /*2420*/  @P0 SEL R2, R13, RZ, P1 ;  /* 0x000000ff0d020207 */ /* 0x000fc80000800000 */
[----:B------:R-:W-:-:S07]  /*2430*/  @P0 PRMT R16, R2, 0x7610, R16 ;  /* 0x0000761002100816 */ /* 0x000fce0000000010 */
.L_x_12:
[----:B------:R-:W-:Y:S05]  /*2440*/  BSYNC.RECONVERGENT B0 ;  /* 0x0000000000007941 */ /* 0x000fea0003800200 */
.L_x_11:
[----:B------:R-:W-:-:S13]  /*2450*/  LOP3.LUT P0, RZ, R16, 0xff, RZ, 0xc0, !PT ;  /* 0x000000ff10ff7812 */ /* 0x000fda000780c0ff */
[----:B------:R-:W-:Y:S05]  /*2460*/  @!P0 BRA `(.L_x_10) ;  /* 0x00000000004c8947 */ /* 0x000fea0003800000 */
[----:B------:R-:W0:Y:S01]  /*2470*/  LDCU UR4, c[0x0][0x380] ;  /* 0x00007000ff0477ac */ /* 0x000e220008000800 */
[----:B------:R-:W-:Y:S01]  /*2480*/  LOP3.LUT R0, R5, 0xffff, RZ, 0xc0, !PT ;  /* 0x0000ffff05007812 */ /* 0x000fe200078ec0ff */
[----:B------:R-:W-:Y:S01]  /*2490*/  IMAD.MOV.U32 R7, RZ, RZ, 0x1 ;  /* 0x00000001ff077424 */ /* 0x000fe200078e00ff */
[----:B------:R-:W-:Y:S02]  /*24a0*/  IADD3 R8, P1, PT, R8, 0x1, RZ ;  /* 0x0000000108087810 */ /* 0x000fe40007f3e0ff */
[----:B------:R-:W-:Y:S01]  /*24b0*/  PRMT R2, R0, 0x8880, RZ ;  /* 0x0000888000027816 */ /* 0x000fe200000000ff */
[----:B------:R-:W-:Y:S02]  /*24c0*/  VIADD R0, R6, 0x1 ;  /* 0x0000000106007836 */ /* 0x000fe40000000000 */
[----:B------:R-:W-:Y:S01]  /*24d0*/  IMAD.X R9, RZ, RZ, R9, P1 ;  /* 0x000000ffff097224 */ /* 0x000fe200008e0609 */
[----:B------:R-:W-:-:S04]  /*24e0*/  SHF.L.U32 R7, R7, R2, RZ ;  /* 0x0000000207077219 */ /* 0x000fc800000006ff */
[----:B------:R-:W-:Y:S02]  /*24f0*/  LOP3.LUT R4, R4, R7, RZ, 0xfc, !PT ;  /* 0x0000000704047212 */ /* 0x000fe400078efcff */
[----:B0-----:R-:W-:-:S13]  /*2500*/  ISETP.NE.AND P0, PT, R0, UR4, PT ;  /* 0x0000000400007c0c */ /* 0x001fda000bf05270 */
[----:B------:R-:W-:Y:S05]  /*2510*/  @P0 BRA `(.L_x_10) ;  /* 0x0000000000200947 */ /* 0x000fea0003800000 */
[----:B------:R-:W-:Y:S01]  /*2520*/  IADD3 R10, P0, PT, R10, 0x1, RZ ;  /* 0x000000010a0a7810 */ /* 0x000fe20007f1e0ff */
[----:B------:R-:W-:-:S04]  /*2530*/  IMAD.MOV.U32 R0, RZ, RZ, R6 ;  /* 0x000000ffff007224 */ /* 0x000fc800078e0006 */
[----:B------:R-:W-:-:S08]  /*2540*/  IMAD.X R11, RZ, RZ, R11, P0 ;  /* 0x000000ffff0b7224 */ /* 0x000fd000000e060b */
.L_x_9:
[----:B-----5:R-:W-:-:S04]  /*2550*/  LOP3.LUT R5, R5, 0xffff, RZ, 0xc0, !PT ;  /* 0x0000ffff05057812 */ /* 0x020fc800078ec0ff */
[----:B------:R-:W-:Y:S01]  /*2560*/  PRMT R2, R5, 0x8880, RZ ;  /* 0x0000888005027816 */ /* 0x000fe200000000ff */
[----:B------:R-:W-:-:S05]  /*2570*/  IMAD.MOV.U32 R5, RZ, RZ, 0x1 ;  /* 0x00000001ff057424 */ /* 0x000fca00078e00ff */
[----:B------:R-:W-:-:S04]  /*2580*/  SHF.L.U32 R5, R5, R2, RZ ;  /* 0x0000000205057219 */ /* 0x000fc800000006ff */
[----:B------:R-:W-:-:S07]  /*2590*/  LOP3.LUT R4, R4, R5, RZ, 0x30, !PT ;  /* 0x0000000504047212 */ /* 0x000fce00078e30ff */
.L_x_10:
[----:B------:R-:W-:Y:S05]  /*25a0*/  BSYNC.RECONVERGENT B1 ;  /* 0x0000000000017941 */ /* 0x000fea0003800200 */
.L_x_7:
[----:B------:R-:W1:Y:S02]  /*25b0*/  LDCU UR4, c[0x0][0x388] ;  /* 0x00007100ff0477ac */ /* 0x000e640008000800 */
[----:B-1----:R-:W-:-:S13]  /*25c0*/  ISETP.GE.AND P0, PT, R0, UR4, PT ;  /* 0x0000000400007c0c */ /* 0x002fda000bf06270 */
[----:B------:R-:W-:Y:S05]  /*25d0*/  @P0 BRA `(.L_x_29) ;  /* 0xffffffdc00940947 */ /* 0x000fea000383ffff */
[----:B------:R-:W-:Y:S05]  /*25e0*/  BSYNC.RECONVERGENT B2 ;  /* 0x0000000000027941 */ /* 0x000fea0003800200 */
.L_x_6:
[----:B------:R-:W1:Y:S08]  /*25f0*/  LDC.64 R4, c[0x0][0x3a0] ;  /* 0x0000e800ff047b82 */ /* 0x000e700000000a00 */
[----:B0-----:R-:W0:Y:S01]  /*2600*/  LDC.64 R6, c[0x0][0x398] ;  /* 0x0000e600ff067b82 */ /* 0x001e220000000a00 */
[----:B-1----:R-:W-:-:S05]  /*2610*/  IMAD.WIDE R4, R3, 0x8, R4 ;  /* 0x0000000803047825 */ /* 0x002fca00078e0204 */
[----:B------:R-:W-:Y:S01]  /*2620*/  STG.E.64 desc[UR8][R4.64], R10 ;  /* 0x0000000a04007986 */ /* 0x000fe2000c101b08 */
[----:B0-----:R-:W-:-:S05]  /*2630*/  IMAD.WIDE R2, R3, 0x8, R6 ;  /* 0x0000000803027825 */ /* 0x001fca00078e0206 */
[----:B------:R-:W-:Y:S01]  /*2640*/  STG.E.64 desc[UR8][R2.64], R8 ;  /* 0x0000000802007986 */ /* 0x000fe2000c101b08 */
[----:B------:R-:W-:Y:S05]  /*2650*/  EXIT ;  /* 0x000000000000794d */ /* 0x000fea0003800000 */
.L_x_30:
[----:B------:R-:W-:-:S00]  /*2660*/  BRA `(.L_x_30) ;  /* 0xfffffffc00fc7947 */ /* 0x000fc0000383ffff */
[----:B------:R-:W-:-:S00]  /*2670*/  NOP ;  /* 0x0000000000007918 */ /* 0x000fc00000000000 */
        /* <DEDUP_REMOVED lines=8> */
.L_x_31:


//--------------------- .nv.shared.reserved.0     --------------------------
	.section	.nv.shared.reserved.0,"aw",@nobits
	.weak		__nv_reservedSMEM_offset_0_alias
	.size		__nv_reservedSMEM_offset_0_alias, 0, 64
	.other		__nv_reservedSMEM_offset_0_alias,@"STO_CUDA_RESERVED_SHARED STV_DEFAULT"
__nv_reservedSMEM_offset_0_alias:
	.zero		0
	.zero		64


//--------------------- .nv.constant0._Z18BP_queens_root_dfsijiP10queen_rootPyS1_ --------------------------
	.section	.nv.constant0._Z18BP_queens_root_dfsijiP10queen_rootPyS1_,"a",@progbits
	.sectionflags	@""
	.align	4
.nv.constant0._Z18BP_queens_root_dfsijiP10queen_rootPyS1_:
	.zero		936


//--------------------- SYMBOLS --------------------------

	.type		.nv.reservedSmem.offset0,@object
	.size		.nv.reservedSmem.offset0,0x4
